	.target	sm_80

	.elftype	@"ET_EXEC"


//--------------------- .note.nv.tkinfo           --------------------------
	.section	.note.nv.tkinfo,"",@"SHT_NOTE"
	.sectionflags	@"SHF_NOTE_NV_TKINFO"
	.tkinfo
        /*0018*/ 	.word	0x00000002
        /*0030*/ 	.string	""
        /*0030*/ 	.string	"ptxas"
        /*0030*/ 	.string	"Cuda compilation tools, release 13.0, V13.0.88"
        /*0030*/ 	.string	"Build cuda_13.0.r13.0/compiler.36424714_0"
        /*0030*/ 	.string	"-v  -suppress-debug-info  -lineinfo  -arch sm_80 "



//--------------------- .note.nv.cuinfo           --------------------------
	.section	.note.nv.cuinfo,"",@"SHT_NOTE"
	.sectionflags	@"SHF_NOTE_NV_CUINFO"
        /*0018*/ 	.short	0x0002
        /*001a*/ 	.short	0x0050
        /*001c*/ 	.short	0x0082
	.zero		2


//--------------------- .nv.info                  --------------------------
	.section	.nv.info,"",@"SHT_CUDA_INFO"
	.align	4


	//----- nvinfo : EIATTR_REGCOUNT
	.align		4
        /*0000*/ 	.byte	0x04, 0x2f
        /*0002*/ 	.short	(.L_2 - .L_1)
	.align		4
.L_1:
        /*0004*/ 	.word	index@(attn_fwd)
        /*0008*/ 	.word	0x00000080


	//----- nvinfo : EIATTR_FRAME_SIZE
	.align		4
.L_2:
        /*000c*/ 	.byte	0x04, 0x11
        /*000e*/ 	.short	(.L_4 - .L_3)
	.align		4
.L_3:
        /*0010*/ 	.word	index@(attn_fwd)
        /*0014*/ 	.word	0x00000000


	//----- nvinfo : EIATTR_MIN_STACK_SIZE
	.align		4
.L_4:
        /*0018*/ 	.byte	0x04, 0x12
        /*001a*/ 	.short	(.L_6 - .L_5)
	.align		4
.L_5:
        /*001c*/ 	.word	index@(attn_fwd)
        /*0020*/ 	.word	0x00000000
.L_6:


//--------------------- .nv.info.attn_fwd         --------------------------
	.section	.nv.info.attn_fwd,"",@"SHT_CUDA_INFO"
	.sectionflags	@""
	.align	4


	//----- nvinfo : EIATTR_CUDA_API_VERSION
	.align		4
        /*0000*/ 	.byte	0x04, 0x37
        /*0002*/ 	.short	(.L_8 - .L_7)
.L_7:
        /*0004*/ 	.word	0x00000082


	//----- nvinfo : EIATTR_SW2861232_WAR
	.align		4
.L_8:
        /*0008*/ 	.byte	0x01, 0x35
	.zero		2


	//----- nvinfo : EIATTR_PARAM_CBANK
	.align		4
        /*000c*/ 	.byte	0x04, 0x0a
        /*000e*/ 	.short	(.L_10 - .L_9)
	.align		4
.L_9:
        /*0010*/ 	.word	index@(.nv.constant0.attn_fwd)
        /*0014*/ 	.short	0x0160
        /*0016*/ 	.short	0x0088


	//----- nvinfo : EIATTR_CBANK_PARAM_SIZE
	.align		4
.L_10:
        /*0018*/ 	.byte	0x03, 0x19
        /*001a*/ 	.short	0x0088


	//----- nvinfo : EIATTR_KPARAM_INFO
	.align		4
        /*001c*/ 	.byte	0x04, 0x17
        /*001e*/ 	.short	(.L_12 - .L_11)
.L_11:
        /*0020*/ 	.word	0x00000000
        /*0024*/ 	.short	0x0019
        /*0026*/ 	.short	0x0080
        /*0028*/ 	.byte	0x00, 0xf4, 0x21, 0x00


	//----- nvinfo : EIATTR_KPARAM_INFO
	.align		4
.L_12:
        /*002c*/ 	.byte	0x04, 0x17
        /*002e*/ 	.short	(.L_14 - .L_13)
.L_13:
        /*0030*/ 	.word	0x00000000
        /*0034*/ 	.short	0x0018
        /*0036*/ 	.short	0x0078
        /*0038*/ 	.byte	0x00, 0xf4, 0x21, 0x00


	//----- nvinfo : EIATTR_KPARAM_INFO
	.align		4
.L_14:
        /*003c*/ 	.byte	0x04, 0x17
        /*003e*/ 	.short	(.L_16 - .L_15)
.L_15:
        /*0040*/ 	.word	0x00000000
        /*0044*/ 	.short	0x0017
        /*0046*/ 	.short	0x0070
        /*0048*/ 	.byte	0x00, 0xf0, 0x11, 0x00


	//----- nvinfo : EIATTR_KPARAM_INFO
	.align		4
.L_16:
        /*004c*/ 	.byte	0x04, 0x17
        /*004e*/ 	.short	(.L_18 - .L_17)
.L_17:
        /*0050*/ 	.word	0x00000000
        /*0054*/ 	.short	0x0016
        /*0056*/ 	.short	0x006c
        /*0058*/ 	.byte	0x00, 0xf0, 0x11, 0x00


	//----- nvinfo : EIATTR_KPARAM_INFO
	.align		4
.L_18:
        /*005c*/ 	.byte	0x04, 0x17
        /*005e*/ 	.short	(.L_20 - .L_19)
.L_19:
        /*0060*/ 	.word	0x00000000
        /*0064*/ 	.short	0x0015
        /*0066*/ 	.short	0x0068
        /*0068*/ 	.byte	0x00, 0xf0, 0x11, 0x00


	//----- nvinfo : EIATTR_KPARAM_INFO
	.align		4
.L_20:
        /*006c*/ 	.byte	0x04, 0x17
        /*006e*/ 	.short	(.L_22 - .L_21)
.L_21:
        /*0070*/ 	.word	0x00000000
        /*0074*/ 	.short	0x0014
        /*0076*/ 	.short	0x0064
        /*0078*/ 	.byte	0x00, 0xf0, 0x11, 0x00


	//----- nvinfo : EIATTR_KPARAM_INFO
	.align		4
.L_22:
        /*007c*/ 	.byte	0x04, 0x17
        /*007e*/ 	.short	(.L_24 - .L_23)
.L_23:
        /*0080*/ 	.word	0x00000000
        /*0084*/ 	.short	0x0013
        /*0086*/ 	.short	0x0060
        /*0088*/ 	.byte	0x00, 0xf0, 0x11, 0x00


	//----- nvinfo : EIATTR_KPARAM_INFO
	.align		4
.L_24:
        /*008c*/ 	.byte	0x04, 0x17
        /*008e*/ 	.short	(.L_26 - .L_25)
.L_25:
        /*0090*/ 	.word	0x00000000
        /*0094*/ 	.short	0x0012
        /*0096*/ 	.short	0x005c
        /*0098*/ 	.byte	0x00, 0xf0, 0x11, 0x00


	//----- nvinfo : EIATTR_KPARAM_INFO
	.align		4
.L_26:
        /*009c*/ 	.byte	0x04, 0x17
        /*009e*/ 	.short	(.L_28 - .L_27)
.L_27:
        /*00a0*/ 	.word	0x00000000
        /*00a4*/ 	.short	0x0011
        /*00a6*/ 	.short	0x0058
        /*00a8*/ 	.byte	0x00, 0xf0, 0x11, 0x00


	//----- nvinfo : EIATTR_KPARAM_INFO
	.align		4
.L_28:
        /*00ac*/ 	.byte	0x04, 0x17
        /*00ae*/ 	.short	(.L_30 - .L_29)
.L_29:
        /*00b0*/ 	.word	0x00000000
        /*00b4*/ 	.short	0x0010
        /*00b6*/ 	.short	0x0054
        /*00b8*/ 	.byte	0x00, 0xf0, 0x11, 0x00


	//----- nvinfo : EIATTR_KPARAM_INFO
	.align		4
.L_30:
        /*00bc*/ 	.byte	0x04, 0x17
        /*00be*/ 	.short	(.L_32 - .L_31)
.L_31:
        /*00c0*/ 	.word	0x00000000
        /*00c4*/ 	.short	0x000f
        /*00c6*/ 	.short	0x0050
        /*00c8*/ 	.byte	0x00, 0xf0, 0x11, 0x00


	//----- nvinfo : EIATTR_KPARAM_INFO
	.align		4
.L_32:
        /*00cc*/ 	.byte	0x04, 0x17
        /*00ce*/ 	.short	(.L_34 - .L_33)
.L_33:
        /*00d0*/ 	.word	0x00000000
        /*00d4*/ 	.short	0x000e
        /*00d6*/ 	.short	0x004c
        /*00d8*/ 	.byte	0x00, 0xf0, 0x11, 0x00


	//----- nvinfo : EIATTR_KPARAM_INFO
	.align		4
.L_34:
        /*00dc*/ 	.byte	0x04, 0x17
        /*00de*/ 	.short	(.L_36 - .L_35)
.L_35:
        /*00e0*/ 	.word	0x00000000
        /*00e4*/ 	.short	0x000d
        /*00e6*/ 	.short	0x0048
        /*00e8*/ 	.byte	0x00, 0xf0, 0x11, 0x00


	//----- nvinfo : EIATTR_KPARAM_INFO
	.align		4
.L_36:
        /*00ec*/ 	.byte	0x04, 0x17
        /*00ee*/ 	.short	(.L_38 - .L_37)
.L_37:
        /*00f0*/ 	.word	0x00000000
        /*00f4*/ 	.short	0x000c
        /*00f6*/ 	.short	0x0044
        /*00f8*/ 	.byte	0x00, 0xf0, 0x11, 0x00


	//----- nvinfo : EIATTR_KPARAM_INFO
	.align		4
.L_38:
        /*00fc*/ 	.byte	0x04, 0x17
        /*00fe*/ 	.short	(.L_40 - .L_39)
.L_39:
        /*0100*/ 	.word	0x00000000
        /*0104*/ 	.short	0x000b
        /*0106*/ 	.short	0x0040
        /*0108*/ 	.byte	0x00, 0xf0, 0x11, 0x00


	//----- nvinfo : EIATTR_KPARAM_INFO
	.align		4
.L_40:
        /*010c*/ 	.byte	0x04, 0x17
        /*010e*/ 	.short	(.L_42 - .L_41)
.L_41:
        /*0110*/ 	.word	0x00000000
        /*0114*/ 	.short	0x000a
        /*0116*/ 	.short	0x003c
        /*0118*/ 	.byte	0x00, 0xf0, 0x11, 0x00


	//----- nvinfo : EIATTR_KPARAM_INFO
	.align		4
.L_42:
        /*011c*/ 	.byte	0x04, 0x17
        /*011e*/ 	.short	(.L_44 - .L_43)
.L_43:
        /*0120*/ 	.word	0x00000000
        /*0124*/ 	.short	0x0009
        /*0126*/ 	.short	0x0038
        /*0128*/ 	.byte	0x00, 0xf0, 0x11, 0x00


	//----- nvinfo : EIATTR_KPARAM_INFO
	.align		4
.L_44:
        /*012c*/ 	.byte	0x04, 0x17
        /*012e*/ 	.short	(.L_46 - .L_45)
.L_45:
        /*0130*/ 	.word	0x00000000
        /*0134*/ 	.short	0x0008
        /*0136*/ 	.short	0x0034
        /*0138*/ 	.byte	0x00, 0xf0, 0x11, 0x00


	//----- nvinfo : EIATTR_KPARAM_INFO
	.align		4
.L_46:
        /*013c*/ 	.byte	0x04, 0x17
        /*013e*/ 	.short	(.L_48 - .L_47)
.L_47:
        /*0140*/ 	.word	0x00000000
        /*0144*/ 	.short	0x0007
        /*0146*/ 	.short	0x0030
        /*0148*/ 	.byte	0x00, 0xf0, 0x11, 0x00


	//----- nvinfo : EIATTR_KPARAM_INFO
	.align		4
.L_48:
        /*014c*/ 	.byte	0x04, 0x17
        /*014e*/ 	.short	(.L_50 - .L_49)
.L_49:
        /*0150*/ 	.word	0x00000000
        /*0154*/ 	.short	0x0006
        /*0156*/ 	.short	0x002c
        /*0158*/ 	.byte	0x00, 0xf0, 0x11, 0x00


	//----- nvinfo : EIATTR_KPARAM_INFO
	.align		4
.L_50:
        /*015c*/ 	.byte	0x04, 0x17
        /*015e*/ 	.short	(.L_52 - .L_51)
.L_51:
        /*0160*/ 	.word	0x00000000
        /*0164*/ 	.short	0x0005
        /*0166*/ 	.short	0x0028
        /*0168*/ 	.byte	0x00, 0xf0, 0x11, 0x00


	//----- nvinfo : EIATTR_KPARAM_INFO
	.align		4
.L_52:
        /*016c*/ 	.byte	0x04, 0x17
        /*016e*/ 	.short	(.L_54 - .L_53)
.L_53:
        /*0170*/ 	.word	0x00000000
        /*0174*/ 	.short	0x0004
        /*0176*/ 	.short	0x0020
        /*0178*/ 	.byte	0x00, 0xf4, 0x21, 0x00


	//----- nvinfo : EIATTR_KPARAM_INFO
	.align		4
.L_54:
        /*017c*/ 	.byte	0x04, 0x17
        /*017e*/ 	.short	(.L_56 - .L_55)
.L_55:
        /*0180*/ 	.word	0x00000000
        /*0184*/ 	.short	0x0003
        /*0186*/ 	.short	0x0018
        /*0188*/ 	.byte	0x00, 0xf4, 0x21, 0x00


	//----- nvinfo : EIATTR_KPARAM_INFO
	.align		4
.L_56:
        /*018c*/ 	.byte	0x04, 0x17
        /*018e*/ 	.short	(.L_58 - .L_57)
.L_57:
        /*0190*/ 	.word	0x00000000
        /*0194*/ 	.short	0x0002
        /*0196*/ 	.short	0x0010
        /*0198*/ 	.byte	0x00, 0xf4, 0x21, 0x00


	//----- nvinfo : EIATTR_KPARAM_INFO
	.align		4
.L_58:
        /*019c*/ 	.byte	0x04, 0x17
        /*019e*/ 	.short	(.L_60 - .L_59)
.L_59:
        /*01a0*/ 	.word	0x00000000
        /*01a4*/ 	.short	0x0001
        /*01a6*/ 	.short	0x0008
        /*01a8*/ 	.byte	0x00, 0xf4, 0x21, 0x00


	//----- nvinfo : EIATTR_KPARAM_INFO
	.align		4
.L_60:
        /*01ac*/ 	.byte	0x04, 0x17
        /*01ae*/ 	.short	(.L_62 - .L_61)
.L_61:
        /*01b0*/ 	.word	0x00000000
        /*01b4*/ 	.short	0x0000
        /*01b6*/ 	.short	0x0000
        /*01b8*/ 	.byte	0x00, 0xf4, 0x21, 0x00


	//----- nvinfo : EIATTR_MAXREG_COUNT
	.align		4
.L_62:
        /*01bc*/ 	.byte	0x03, 0x1b
        /*01be*/ 	.short	0x0080


	//----- nvinfo : EIATTR_NUM_BARRIERS
	.align		4
        /*01c0*/ 	.byte	0x02, 0x4c
        /*01c2*/ 	.byte	0x01
	.zero		1


	//----- nvinfo : EIATTR_MERCURY_ISA_VERSION
	.align		4
        /*01c4*/ 	.byte	0x03, 0x5f
        /*01c6*/ 	.short	0x0000


	//----- nvinfo : EIATTR_COOP_GROUP_MASK_REGIDS
	.align		4
        /*01c8*/ 	.byte	0x04, 0x29
        /*01ca*/ 	.short	(.L_64 - .L_63)


	//   ....[0]....
.L_63:
        /*01cc*/ 	.word	0xffffffff


	//   ....[1]....
        /*01d0*/ 	.word	0xffffffff


	//   ....[2]....
        /*01d4*/ 	.word	0xffffffff


	//   ....[3]....
        /*01d8*/ 	.word	0xffffffff


	//   ....[4]....
        /*01dc*/ 	.word	0xffffffff


	//   ....[5]....
        /*01e0*/ 	.word	0xffffffff


	//   ....[6]....
        /*01e4*/ 	.word	0xffffffff


	//   ....[7]....
        /*01e8*/ 	.word	0xffffffff


	//----- nvinfo : EIATTR_COOP_GROUP_INSTR_OFFSETS
	.align		4
.L_64:
        /*01ec*/ 	.byte	0x04, 0x28
        /*01ee*/ 	.short	(.L_66 - .L_65)


	//   ....[0]....
.L_65:
        /*01f0*/ 	.word	0x000014a0


	//   ....[1]....
        /*01f4*/ 	.word	0x00001530


	//   ....[2]....
        /*01f8*/ 	.word	0x00001540


	//   ....[3]....
        /*01fc*/ 	.word	0x00001560


	//   ....[4]....
        /*0200*/ 	.word	0x00002970


	//   ....[5]....
        /*0204*/ 	.word	0x00002980


	//   ....[6]....
        /*0208*/ 	.word	0x00002a20


	//   ....[7]....
        /*020c*/ 	.word	0x00002a30


	//----- nvinfo : EIATTR_EXIT_INSTR_OFFSETS
	.align		4
.L_66:
        /*0210*/ 	.byte	0x04, 0x1c
        /*0212*/ 	.short	(.L_68 - .L_67)


	//   ....[0]....
.L_67:
        /*0214*/ 	.word	0x00003730


	//   ....[1]....
        /*0218*/ 	.word	0x000037d0


	//----- nvinfo : EIATTR_REQNTID
	.align		4
.L_68:
        /*021c*/ 	.byte	0x04, 0x10
        /*021e*/ 	.short	(.L_70 - .L_69)
.L_69:
        /*0220*/ 	.word	0x00000200
        /*0224*/ 	.word	0x00000001
        /*0228*/ 	.word	0x00000001
.L_70:


//--------------------- .nv.callgraph             --------------------------
	.section	.nv.callgraph,"",@"SHT_CUDA_CALLGRAPH"
	.align	4
	.sectionentsize	8
	.align		4
        /*0000*/ 	.word	0x00000000
	.align		4
        /*0004*/ 	.word	0xffffffff
	.align		4
        /*0008*/ 	.word	0x00000000
	.align		4
        /*000c*/ 	.word	0xfffffffe
	.align		4
        /*0010*/ 	.word	0x00000000
	.align		4
        /*0014*/ 	.word	0xfffffffd
	.align		4
        /*0018*/ 	.word	0x00000000
	.align		4
        /*001c*/ 	.word	0xfffffffc


//--------------------- .nv.rel.action            --------------------------
	.section	.nv.rel.action,"",@"SHT_CUDA_RELOCINFO"
	.align	8
	.sectionentsize	8
        /*0000*/ 	.byte	0x73, 0x00, 0x00, 0x00, 0x00, 0x00, 0x00, 0x00, 0x00, 0x00, 0x00, 0x11, 0x25, 0x00, 0x05, 0x36


//--------------------- .nv.constant4             --------------------------
	.section	.nv.constant4,"a",@progbits
	.align	8
	.align		8
.nv.constant4:
        /*0000*/ 	.dword	_$_str


//--------------------- .nv.constant0.attn_fwd    --------------------------
	.section	.nv.constant0.attn_fwd,"a",@progbits
	.sectionflags	@""
	.align	4
.nv.constant0.attn_fwd:
	.zero		488


//--------------------- .text.attn_fwd            --------------------------
	.section	.text.attn_fwd,"ax",@progbits
	.sectioninfo	@"SHI_REGISTERS=128"
	.align	128
        .global         attn_fwd
        .type           attn_fwd,@function
        .size           attn_fwd,(.L_x_3 - attn_fwd)
        .other          attn_fwd,@"STO_CUDA_ENTRY STV_DEFAULT"
attn_fwd:
.text.attn_fwd:
[----:B------:R-:W-:Y:S02]  /*0000*/  MOV R1, c[0x0][0x28] ;  /* 0x00000a0000017a02 */ /* 0x000fe40000000f00 */
[----:B------:R-:W0:Y:S01]  /*0010*/  S2R R124, SR_TID.X ;  /* 0x00000000007c7919 */ /* 0x000e220000002100 */
[----:B------:R-:W-:Y:S01]  /*0020*/  MOV R22, c[0x0][0x198] ;  /* 0x0000660000167a02 */ /* 0x000fe20000000f00 */
[----:B------:R-:W-:Y:S02]  /*0030*/  ULDC.64 UR4, c[0x0][0x118] ;  /* 0x0000460000047ab9 */ /* 0x000fe40000000a00 */
[----:B------:R-:W1:Y:S04]  /*0040*/  S2R R121, SR_CTAID.X ;  /* 0x0000000000797919 */ /* 0x000e680000002500 */
[----:B------:R-:W2:Y:S01]  /*0050*/  S2R R25, SR_CTAID.Y ;  /* 0x0000000000197919 */ /* 0x000ea20000002600 */
[----:B0-----:R-:W-:Y:S02]  /*0060*/  LOP3.LUT R16, R124, 0xff, RZ, 0xc0, !PT ;  /* 0x000000ff7c107812 */ /* 0x001fe400078ec0ff */
[----:B------:R-:W-:-:S02]  /*0070*/  SHF.R.U32.HI R0, RZ, 0x8, R124 ;  /* 0x00000008ff007819 */ /* 0x000fc4000001167c */
[----:B-1----:R-:W-:Y:S02]  /*0080*/  LEA R121, R121, R16, 0x8 ;  /* 0x0000001079797211 */ /* 0x002fe400078e40ff */
[----:B------:R-:W-:Y:S01]  /*0090*/  SGXT.U32 R2, R0, 0x1 ;  /* 0x000000010002781a */ /* 0x000fe20000000000 */
[----:B--2---:R-:W-:Y:S02]  /*00a0*/  IMAD R0, R25, c[0x0][0x190], RZ ;  /* 0x0000640019007a24 */ /* 0x004fe400078e02ff */
[----:B------:R-:W-:Y:S02]  /*00b0*/  IMAD R3, R121, c[0x0][0x194], RZ ;  /* 0x0000650079037a24 */ /* 0x000fe400078e02ff */
[----:B------:R-:W-:Y:S01]  /*00c0*/  IMAD R6, R2, c[0x0][0x198], RZ ;  /* 0x0000660002067a24 */ /* 0x000fe200078e02ff */
[C---:B------:R-:W-:Y:S01]  /*00d0*/  SHF.L.U32 R2, R0.reuse, 0x1, RZ ;  /* 0x0000000100027819 */ /* 0x040fe200000006ff */
[----:B------:R-:W-:Y:S01]  /*00e0*/  IMAD.HI R0, R0, 0x2, RZ ;  /* 0x0000000200007827 */ /* 0x000fe200078e02ff */
[----:B------:R-:W-:-:S02]  /*00f0*/  SHF.L.U32 R5, R3, 0x1, RZ ;  /* 0x0000000103057819 */ /* 0x000fc400000006ff */
[C---:B------:R-:W-:Y:S01]  /*0100*/  LEA R7, R22.reuse, R6, 0x1 ;  /* 0x0000000616077211 */ /* 0x040fe200078e08ff */
[----:B------:R-:W-:Y:S01]  /*0110*/  IMAD.HI R3, R3, 0x2, RZ ;  /* 0x0000000203037827 */ /* 0x000fe200078e02ff */
[----:B------:R-:W-:Y:S02]  /*0120*/  IADD3 R18, P0, P1, R5, c[0x0][0x160], R2 ;  /* 0x0000580005127a10 */ /* 0x000fe4000791e002 */
[----:B------:R-:W-:Y:S02]  /*0130*/  LEA R8, R22, R7, 0x1 ;  /* 0x0000000716087211 */ /* 0x000fe400078e08ff */
[----:B------:R-:W-:Y:S02]  /*0140*/  IADD3.X R20, R3, c[0x0][0x164], R0, P0, P1 ;  /* 0x0000590003147a10 */ /* 0x000fe400007e2400 */
[----:B------:R-:W-:Y:S02]  /*0150*/  LEA R2, P0, R6, R18, 0x1 ;  /* 0x0000001206027211 */ /* 0x000fe400078008ff */
[----:B------:R-:W-:-:S02]  /*0160*/  LEA R0, R22, R8, 0x1 ;  /* 0x0000000816007211 */ /* 0x000fc400078e08ff */
[C---:B------:R-:W-:Y:S02]  /*0170*/  LEA R4, P1, R7.reuse, R18, 0x1 ;  /* 0x0000001207047211 */ /* 0x040fe400078208ff */
[----:B------:R-:W-:Y:S02]  /*0180*/  LEA.HI.X.SX32 R3, R6, R20, 0x1, P0 ;  /* 0x0000001406037211 */ /* 0x000fe400000f0eff */
[----:B------:R-:W-:Y:S02]  /*0190*/  LEA R6, P0, R8, R18, 0x1 ;  /* 0x0000001208067211 */ /* 0x000fe400078008ff */
[----:B------:R-:W-:Y:S01]  /*01a0*/  LEA R9, R22, R0, 0x1 ;  /* 0x0000000016097211 */ /* 0x000fe200078e08ff */
[----:B------:R0:W2:Y:S01]  /*01b0*/  LDG.E.U16 R17, [R2.64] ;  /* 0x0000000402117981 */ /* 0x0000a2000c1e1500 */
[-C--:B------:R-:W-:Y:S02]  /*01c0*/  LEA.HI.X.SX32 R5, R7, R20.reuse, 0x1, P1 ;  /* 0x0000001407057211 */ /* 0x080fe400008f0eff */
[----:B------:R-:W-:-:S02]  /*01d0*/  LEA.HI.X.SX32 R7, R8, R20, 0x1, P0 ;  /* 0x0000001408077211 */ /* 0x000fc400000f0eff */
[C---:B------:R-:W-:Y:S01]  /*01e0*/  LEA R10, P0, R9.reuse, R18, 0x1 ;  /* 0x00000012090a7211 */ /* 0x040fe200078008ff */
[----:B------:R1:W3:Y:S01]  /*01f0*/  LDG.E.U16 R4, [R4.64] ;  /* 0x0000000404047981 */ /* 0x0002e2000c1e1500 */
[C---:B------:R-:W-:Y:S02]  /*0200*/  LEA R13, R22.reuse, R9, 0x1 ;  /* 0x00000009160d7211 */ /* 0x040fe400078e08ff */
[----:B------:R-:W-:Y:S01]  /*0210*/  LEA.HI.X.SX32 R11, R9, R20, 0x1, P0 ;  /* 0x00000014090b7211 */ /* 0x000fe200000f0eff */
[----:B------:R4:W5:Y:S01]  /*0220*/  LDG.E.U16 R6, [R6.64] ;  /* 0x0000000406067981 */ /* 0x000962000c1e1500 */
[C---:B------:R-:W-:Y:S02]  /*0230*/  LEA R9, R22.reuse, R13, 0x1 ;  /* 0x0000000d16097211 */ /* 0x040fe400078e08ff */
[----:B------:R-:W-:Y:S01]  /*0240*/  LEA R12, P1, R13, R18, 0x1 ;  /* 0x000000120d0c7211 */ /* 0x000fe200078208ff */
[----:B------:R1:W3:Y:S01]  /*0250*/  LDG.E.U16 R10, [R10.64] ;  /* 0x000000040a0a7981 */ /* 0x0002e2000c1e1500 */
[----:B0-----:R-:W-:-:S02]  /*0260*/  LEA R3, R22, R9, 0x1 ;  /* 0x0000000916037211 */ /* 0x001fc400078e08ff */
[----:B------:R-:W-:Y:S02]  /*0270*/  LEA R14, P2, R9, R18, 0x1 ;  /* 0x00000012090e7211 */ /* 0x000fe400078408ff */
[----:B------:R-:W-:Y:S02]  /*0280*/  LEA.HI.X.SX32 R13, R13, R20, 0x1, P1 ;  /* 0x000000140d0d7211 */ /* 0x000fe400008f0eff */
[CC--:B------:R-:W-:Y:S02]  /*0290*/  LEA R8, P0, R0.reuse, R18.reuse, 0x1 ;  /* 0x0000001200087211 */ /* 0x0c0fe400078008ff */
[----:B------:R-:W-:Y:S02]  /*02a0*/  LEA R2, P1, R3, R18, 0x1 ;  /* 0x0000001203027211 */ /* 0x000fe400078208ff */
[-C--:B------:R-:W-:Y:S01]  /*02b0*/  LEA.HI.X.SX32 R15, R9, R20.reuse, 0x1, P2 ;  /* 0x00000014090f7211 */ /* 0x080fe200010f0eff */
[----:B------:R0:W5:Y:S01]  /*02c0*/  LDG.E.U16 R13, [R12.64] ;  /* 0x000000040c0d7981 */ /* 0x000162000c1e1500 */
[----:B------:R-:W-:-:S02]  /*02d0*/  LEA.HI.X.SX32 R9, R0, R20, 0x1, P0 ;  /* 0x0000001400097211 */ /* 0x000fc400000f0eff */
[----:B------:R-:W-:Y:S01]  /*02e0*/  LEA.HI.X.SX32 R3, R3, R20, 0x1, P1 ;  /* 0x0000001403037211 */ /* 0x000fe200008f0eff */
[----:B------:R-:W5:Y:S04]  /*02f0*/  LDG.E.U16 R14, [R14.64] ;  /* 0x000000040e0e7981 */ /* 0x000f68000c1e1500 */
[----:B------:R0:W5:Y:S04]  /*0300*/  LDG.E.U16 R8, [R8.64] ;  /* 0x0000000408087981 */ /* 0x000168000c1e1500 */
[----:B------:R0:W5:Y:S01]  /*0310*/  LDG.E.U16 R2, [R2.64] ;  /* 0x0000000402027981 */ /* 0x000162000c1e1500 */
[----:B------:R-:W-:-:S02]  /*0320*/  SHF.R.S32.HI R0, RZ, 0x8, R124 ;  /* 0x00000008ff007819 */ /* 0x000fc4000001147c */
[----:B-1----:R-:W-:Y:S02]  /*0330*/  SHF.L.U32 R5, R16, 0x1, RZ ;  /* 0x0000000110057819 */ /* 0x002fe400000006ff */
[----:B------:R-:W-:-:S04]  /*0340*/  SGXT R0, R0, 0x1 ;  /* 0x000000010000781a */ /* 0x000fc80000000200 */
[----:B------:R-:W-:-:S04]  /*0350*/  LOP3.LUT R0, R5, 0x210, R0, 0x78, !PT ;  /* 0x0000021005007812 */ /* 0x000fc800078e7800 */
[C---:B------:R-:W-:Y:S02]  /*0360*/  LOP3.LUT R11, R0.reuse, 0x20, RZ, 0x3c, !PT ;  /* 0x00000020000b7812 */ /* 0x040fe400078e3cff */
[C---:B------:R-:W-:Y:S02]  /*0370*/  LOP3.LUT R19, R0.reuse, 0x40, RZ, 0x3c, !PT ;  /* 0x0000004000137812 */ /* 0x040fe400078e3cff */
[----:B0-----:R-:W-:Y:S02]  /*0380*/  LOP3.LUT R9, R0, 0x60, RZ, 0x3c, !PT ;  /* 0x0000006000097812 */ /* 0x001fe400078e3cff */
[----:B------:R-:W-:-:S04]  /*0390*/  MOV R3, 0x1 ;  /* 0x0000000100037802 */ /* 0x000fc80000000f00 */
[----:B------:R-:W-:Y:S01]  /*03a0*/  ISETP.LE.AND P0, PT, R3, c[0x0][0x1d0], PT ;  /* 0x0000740003007a0c */ /* 0x000fe20003f03270 */
[----:B------:R-:W-:Y:S01]  /*03b0*/  CS2R R84, SRZ ;  /* 0x0000000000547805 */ /* 0x000fe2000001ff00 */
[----:B------:R-:W-:Y:S01]  /*03c0*/  MOV R5, 0xff800000 ;  /* 0xff80000000057802 */ /* 0x000fe20000000f00 */
[----:B------:R-:W-:Y:S01]  /*03d0*/  CS2R R86, SRZ ;  /* 0x0000000000567805 */ /* 0x000fe2000001ff00 */
[----:B------:R-:W-:Y:S01]  /*03e0*/  MOV R3, 0x3f800000 ;  /* 0x3f80000000037802 */ /* 0x000fe20000000f00 */
[----:B------:R-:W-:Y:S01]  /*03f0*/  CS2R R20, SRZ ;  /* 0x0000000000147805 */ /* 0x000fe2000001ff00 */
[----:B------:R-:W-:Y:S01]  /*0400*/  MOV R12, 0x3f800000 ;  /* 0x3f800000000c7802 */ /* 0x000fe20000000f00 */
[----:B------:R-:W-:Y:S01]  /*0410*/  CS2R R22, SRZ ;  /* 0x0000000000167805 */ /* 0x000fe2000001ff00 */
[----:B----4-:R-:W-:Y:S02]  /*0420*/  MOV R7, 0xff800000 ;  /* 0xff80000000077802 */ /* 0x010fe40000000f00 */
[----:B------:R-:W-:-:S02]  /*0430*/  SHF.L.U32 R24, R124, 0x1, RZ ;  /* 0x000000017c187819 */ /* 0x000fc400000006ff */
[----:B------:R-:W-:Y:S01]  /*0440*/  LOP3.LUT R125, R124, 0x7, RZ, 0xc0, !PT ;  /* 0x000000077c7d7812 */ /* 0x000fe200078ec0ff */
[----:B--2---:R0:W-:Y:S04]  /*0450*/  STS.U16 [R0], R17 ;  /* 0x0000001100007388 */ /* 0x0041e80000000400 */
[----:B---3--:R0:W-:Y:S04]  /*0460*/  STS.U16 [R0+0x1000], R10 ;  /* 0x0010000a00007388 */ /* 0x0081e80000000400 */
[----:B------:R0:W-:Y:S04]  /*0470*/  STS.U16 [R11+0x400], R4 ;  /* 0x000400040b007388 */ /* 0x0001e80000000400 */
[----:B-----5:R0:W-:Y:S04]  /*0480*/  STS.U16 [R11+0x1400], R13 ;  /* 0x0014000d0b007388 */ /* 0x0201e80000000400 */
[----:B------:R0:W-:Y:S04]  /*0490*/  STS.U16 [R19+0x800], R6 ;  /* 0x0008000613007388 */ /* 0x0001e80000000400 */
[----:B------:R0:W-:Y:S04]  /*04a0*/  STS.U16 [R19+0x1800], R14 ;  /* 0x0018000e13007388 */ /* 0x0001e80000000400 */
[----:B------:R0:W-:Y:S04]  /*04b0*/  STS.U16 [R9+0xc00], R8 ;  /* 0x000c000809007388 */ /* 0x0001e80000000400 */
[----:B------:R0:W-:Y:S01]  /*04c0*/  STS.U16 [R9+0x1c00], R2 ;  /* 0x001c000209007388 */ /* 0x0001e20000000400 */
[----:B------:R-:W-:Y:S05]  /*04d0*/  @!P0 BRA `(.L_x_0) ;  /* 0x0000269000008947 */ /* 0x000fea0003800000 */
[C---:B------:R-:W-:Y:S01]  /*04e0*/  LOP3.LUT R3, R124.reuse, 0xf, RZ, 0xc0, !PT ;  /* 0x0000000f7c037812 */ /* 0x040fe200078ec0ff */
[C---:B0-----:R-:W-:Y:S01]  /*04f0*/  IMAD R0, R25.reuse, c[0x0][0x1a0], RZ ;  /* 0x0000680019007a24 */ /* 0x041fe200078e02ff */
[----:B------:R-:W-:Y:S01]  /*0500*/  LOP3.LUT R5, R124, 0x7f, RZ, 0xc0, !PT ;  /* 0x0000007f7c057812 */ /* 0x000fe200078ec0ff */
[----:B------:R-:W-:Y:S01]  /*0510*/  IMAD R2, R25, c[0x0][0x1b0], RZ ;  /* 0x00006c0019027a24 */ /* 0x000fe200078e02ff */
[--C-:B------:R-:W-:Y:S01]  /*0520*/  SHF.R.S32.HI R11, RZ, 0x2, R124.reuse ;  /* 0x00000002ff0b7819 */ /* 0x100fe2000001147c */
[----:B------:R-:W-:Y:S01]  /*0530*/  IMAD R4, R3, c[0x0][0x1a8], RZ ;  /* 0x00006a0003047a24 */ /* 0x000fe200078e02ff */
[----:B------:R-:W-:Y:S01]  /*0540*/  SHF.L.U32 R3, R0, 0x1, RZ ;  /* 0x0000000100037819 */ /* 0x000fe200000006ff */
[----:B------:R-:W-:Y:S01]  /*0550*/  IMAD R7, R5, c[0x0][0x1b4], RZ ;  /* 0x00006d0005077a24 */ /* 0x000fe200078e02ff */
[C---:B------:R-:W-:Y:S01]  /*0560*/  SHF.L.U32 R5, R2.reuse, 0x1, RZ ;  /* 0x0000000102057819 */ /* 0x040fe200000006ff */
[----:B------:R-:W-:Y:S01]  /*0570*/  IMAD.HI R2, R2, 0x2, RZ ;  /* 0x0000000202027827 */ /* 0x000fe200078e02ff */
[----:B------:R-:W-:Y:S01]  /*0580*/  SHF.L.U32 R6, R4, 0x1, RZ ;  /* 0x0000000104067819 */ /* 0x000fe200000006ff */
[----:B------:R-:W-:Y:S01]  /*0590*/  CS2R R84, SRZ ;  /* 0x0000000000547805 */ /* 0x000fe2000001ff00 */
[C---:B------:R-:W-:Y:S01]  /*05a0*/  SHF.L.U32 R8, R7.reuse, 0x1, RZ ;  /* 0x0000000107087819 */ /* 0x040fe200000006ff */
[----:B------:R-:W-:Y:S01]  /*05b0*/  IMAD.HI R7, R7, 0x2, RZ ;  /* 0x0000000207077827 */ /* 0x000fe200078e02ff */
[----:B------:R-:W-:Y:S01]  /*05c0*/  IADD3 R113, P0, P1, R6, c[0x0][0x168], R3 ;  /* 0x00005a0006717a10 */ /* 0x000fe2000791e003 */
[----:B------:R-:W-:Y:S01]  /*05d0*/  CS2R R86, SRZ ;  /* 0x0000000000567805 */ /* 0x000fe2000001ff00 */
[----:B------:R-:W-:Y:S01]  /*05e0*/  SGXT R3, R11, 0x1 ;  /* 0x000000010b03781a */ /* 0x000fe20000000200 */
[----:B------:R-:W-:Y:S01]  /*05f0*/  IMAD.HI R0, R0, 0x2, RZ ;  /* 0x0000000200007827 */ /* 0x000fe200078e02ff */
[----:B------:R-:W-:Y:S01]  /*0600*/  IADD3 R104, P2, P3, R8, c[0x0][0x170], R5 ;  /* 0x00005c0008687a10 */ /* 0x000fe20007b5e005 */
[----:B------:R-:W-:Y:S01]  /*0610*/  CS2R R20, SRZ ;  /* 0x0000000000147805 */ /* 0x000fe2000001ff00 */
[----:B------:R-:W-:Y:S01]  /*0620*/  SHF.L.U32 R5, R124, 0x5, RZ ;  /* 0x000000057c057819 */ /* 0x000fe200000006ff */
[----:B------:R-:W-:Y:S01]  /*0630*/  CS2R R22, SRZ ;  /* 0x0000000000167805 */ /* 0x000fe2000001ff00 */
[----:B------:R-:W-:Y:S01]  /*0640*/  LOP3.LUT R6, R3, 0x90, RZ, 0xc0, !PT ;  /* 0x0000009003067812 */ /* 0x000fe200078ec0ff */
[----:B------:R-:W-:Y:S01]  /*0650*/  IMAD.HI R3, R4, 0x2, RZ ;  /* 0x0000000204037827 */ /* 0x000fe200078e02ff */
[----:B------:R-:W-:-:S02]  /*0660*/  SHF.R.U32.HI R4, RZ, 0x7, R124 ;  /* 0x00000007ff047819 */ /* 0x000fc4000001167c */
[----:B------:R-:W-:Y:S02]  /*0670*/  LOP3.LUT R8, R6, 0x60, R5, 0xf8, !PT ;  /* 0x0000006006087812 */ /* 0x000fe400078ef805 */
[----:B------:R-:W-:Y:S02]  /*0680*/  SHF.R.U32.HI R5, RZ, 0x4, R124 ;  /* 0x00000004ff057819 */ /* 0x000fe4000001167c */
[----:B------:R-:W-:Y:S02]  /*0690*/  IADD3.X R11, R7, c[0x0][0x174], R2, P2, P3 ;  /* 0x00005d00070b7a10 */ /* 0x000fe400017e6402 */
[----:B------:R-:W-:Y:S02]  /*06a0*/  IADD3.X R13, R3, c[0x0][0x16c], R0, P0, P1 ;  /* 0x00005b00030d7a10 */ /* 0x000fe400007e2400 */
[----:B------:R-:W-:Y:S02]  /*06b0*/  SGXT.U32 R2, R5, 0x5 ;  /* 0x000000050502781a */ /* 0x000fe40000000000 */
[----:B------:R-:W-:-:S02]  /*06c0*/  SGXT.U32 R0, R4, 0x2 ;  /* 0x000000020400781a */ /* 0x000fc40000000000 */
[----:B------:R-:W-:Y:S01]  /*06d0*/  MOV R7, c[0x0][0x1a4] ;  /* 0x0000690000077a02 */ /* 0x000fe20000000f00 */
[----:B------:R-:W-:Y:S01]  /*06e0*/  IMAD R2, R2, c[0x0][0x1a4], RZ ;  /* 0x0000690002027a24 */ /* 0x000fe200078e02ff */
[----:B------:R-:W-:Y:S01]  /*06f0*/  MOV R12, c[0x0][0x1b8] ;  /* 0x00006e00000c7a02 */ /* 0x000fe20000000f00 */
[----:B------:R-:W-:Y:S01]  /*0700*/  IMAD R5, R0, c[0x0][0x1b8], RZ ;  /* 0x00006e0000057a24 */ /* 0x000fe200078e02ff */
[----:B------:R-:W-:Y:S02]  /*0710*/  SHF.L.U32 R9, R125, 0x4, RZ ;  /* 0x000000047d097819 */ /* 0x000fe400000006ff */
[----:B------:R-:W-:Y:S02]  /*0720*/  LEA R0, R7, R2, 0x6 ;  /* 0x0000000207007211 */ /* 0x000fe400078e30ff */
[----:B------:R-:W-:Y:S02]  /*0730*/  LEA R6, R12, R5, 0x2 ;  /* 0x000000050c067211 */ /* 0x000fe400078e10ff */
[----:B------:R-:W-:-:S02]  /*0740*/  LEA R118, P0, R2, R113, 0x1 ;  /* 0x0000007102767211 */ /* 0x000fc400078008ff */
[----:B------:R-:W-:Y:S02]  /*0750*/  LEA R114, P2, R0, R113, 0x1 ;  /* 0x0000007100727211 */ /* 0x000fe400078408ff */
[----:B------:R-:W-:Y:S02]  /*0760*/  LEA.HI R3, R124, 0x20, RZ, 0x1c ;  /* 0x000000207c037811 */ /* 0x000fe400078fe0ff */
[----:B------:R-:W-:Y:S02]  /*0770*/  LEA R7, R12, R6, 0x2 ;  /* 0x000000060c077211 */ /* 0x000fe400078e10ff */
[C---:B------:R-:W-:Y:S01]  /*0780*/  LEA.HI R4, R124.reuse, 0x60, RZ, 0x1c ;  /* 0x000000607c047811 */ /* 0x040fe200078fe0ff */
[----:B------:R-:W-:Y:S01]  /*0790*/  IMAD R3, R3, c[0x0][0x1a4], RZ ;  /* 0x0000690003037a24 */ /* 0x000fe200078e02ff */
[----:B------:R-:W-:Y:S02]  /*07a0*/  LOP3.LUT R10, R124, 0x10, RZ, 0xc0, !PT ;  /* 0x000000107c0a7812 */ /* 0x000fe400078ec0ff */
[----:B------:R-:W-:Y:S01]  /*07b0*/  LOP3.LUT R9, R9, 0x1e0, R124, 0x78, !PT ;  /* 0x000001e009097812 */ /* 0x000fe200078e787c */
[----:B------:R-:W-:Y:S01]  /*07c0*/  IMAD R4, R4, c[0x0][0x1a4], RZ ;  /* 0x0000690004047a24 */ /* 0x000fe200078e02ff */
[----:B------:R-:W-:-:S02]  /*07d0*/  LEA.HI.X.SX32 R119, R2, R13, 0x1, P0 ;  /* 0x0000000d02777211 */ /* 0x000fc400000f0eff */
[----:B------:R-:W-:Y:S02]  /*07e0*/  LEA.HI.X.SX32 R115, R0, R13, 0x1, P2 ;  /* 0x0000000d00737211 */ /* 0x000fe400010f0eff */
[-C--:B------:R-:W-:Y:S02]  /*07f0*/  LEA R110, P0, R5, R104.reuse, 0x1 ;  /* 0x00000068056e7211 */ /* 0x080fe400078008ff */
[----:B------:R-:W-:Y:S02]  /*0800*/  LEA R106, P2, R7, R104, 0x1 ;  /* 0x00000068076a7211 */ /* 0x000fe400078408ff */
[----:B------:R-:W-:Y:S02]  /*0810*/  LEA R120, R125, R10, 0x1 ;  /* 0x0000000a7d787211 */ /* 0x000fe400078e08ff */
[----:B------:R-:W-:Y:S02]  /*0820*/  LOP3.LUT R9, R9, 0x10, R24, 0x78, !PT ;  /* 0x0000001009097812 */ /* 0x000fe400078e7818 */
[----:B------:R-:W-:-:S02]  /*0830*/  LEA R0, R12, R7, 0x2 ;  /* 0x000000070c007211 */ /* 0x000fc400078e10ff */
[-C--:B------:R-:W-:Y:S02]  /*0840*/  LEA.HI.X.SX32 R111, R5, R11.reuse, 0x1, P0 ;  /* 0x0000000b056f7211 */ /* 0x080fe400000f0eff */
[----:B------:R-:W-:Y:S02]  /*0850*/  LEA.HI.X.SX32 R107, R7, R11, 0x1, P2 ;  /* 0x0000000b076b7211 */ /* 0x000fe400010f0eff */
[----:B------:R-:W-:Y:S02]  /*0860*/  SHF.R.S32.HI R7, RZ, 0x6, R124 ;  /* 0x00000006ff077819 */ /* 0x000fe4000001147c */
[----:B------:R-:W-:Y:S02]  /*0870*/  LOP3.LUT R5, R124, 0x180, RZ, 0xc0, !PT ;  /* 0x000001807c057812 */ /* 0x000fe400078ec0ff */
[----:B------:R-:W-:Y:S02]  /*0880*/  LEA R120, R120, R9, 0x8 ;  /* 0x0000000978787211 */ /* 0x000fe400078e40ff */
[----:B------:R-:W-:-:S02]  /*0890*/  LEA R116, P1, R3, R113, 0x1 ;  /* 0x0000007103747211 */ /* 0x000fc400078208ff */
[----:B------:R-:W-:Y:S02]  /*08a0*/  LEA R112, P3, R4, R113, 0x1 ;  /* 0x0000007104707211 */ /* 0x000fe400078608ff */
[----:B------:R-:W-:Y:S01]  /*08b0*/  LOP3.LUT R9, R8, 0x10, R24, 0x78, !PT ;  /* 0x0000001008097812 */ /* 0x000fe200078e7818 */
[----:B------:R-:W-:Y:S01]  /*08c0*/  IMAD R8, R125, 0x110, RZ ;  /* 0x000001107d087824 */ /* 0x000fe200078e02ff */
[----:B------:R-:W-:Y:S02]  /*08d0*/  SGXT R7, R7, 0x1 ;  /* 0x000000010707781a */ /* 0x000fe40000000200 */
[----:B------:R-:W-:Y:S02]  /*08e0*/  SHF.R.U32.HI R5, RZ, 0x3, R5 ;  /* 0x00000003ff057819 */ /* 0x000fe40000011605 */
[-C--:B------:R-:W-:Y:S02]  /*08f0*/  LEA.HI.X.SX32 R117, R3, R13.reuse, 0x1, P1 ;  /* 0x0000000d03757211 */ /* 0x080fe400008f0eff */
[----:B------:R-:W-:-:S02]  /*0900*/  LEA.HI.X.SX32 R113, R4, R13, 0x1, P3 ;  /* 0x0000000d04717211 */ /* 0x000fc400018f0eff */
[-C--:B------:R-:W-:Y:S02]  /*0910*/  LEA R108, P1, R6, R104.reuse, 0x1 ;  /* 0x00000068066c7211 */ /* 0x080fe400078208ff */
[----:B------:R-:W-:Y:S02]  /*0920*/  LEA R4, R10, R9, 0x4 ;  /* 0x000000090a047211 */ /* 0x000fe400078e20ff */
[----:B------:R-:W-:Y:S02]  /*0930*/  LEA R104, P3, R0, R104, 0x1 ;  /* 0x0000006800687211 */ /* 0x000fe400078608ff */
[--C-:B------:R-:W-:Y:S02]  /*0940*/  LOP3.LUT R8, R8, 0x30, R24.reuse, 0x78, !PT ;  /* 0x0000003008087812 */ /* 0x100fe400078e7818 */
[----:B------:R-:W-:Y:S02]  /*0950*/  LOP3.LUT R7, R7, 0x90, RZ, 0xc0, !PT ;  /* 0x0000009007077812 */ /* 0x000fe400078ec0ff */
[----:B------:R-:W-:-:S02]  /*0960*/  LOP3.LUT R9, R5, 0x3fe, R24, 0x78, !PT ;  /* 0x000003fe05097812 */ /* 0x000fc400078e7818 */
[-C--:B------:R-:W-:Y:S02]  /*0970*/  LEA.HI.X.SX32 R109, R6, R11.reuse, 0x1, P1 ;  /* 0x0000000b066d7211 */ /* 0x080fe400008f0eff */
[----:B------:R-:W-:Y:S02]  /*0980*/  LEA.HI.X.SX32 R105, R0, R11, 0x1, P3 ;  /* 0x0000000b00697211 */ /* 0x000fe400018f0eff */
[----:B------:R-:W-:Y:S02]  /*0990*/  MOV R3, 0x3f800000 ;  /* 0x3f80000000037802 */ /* 0x000fe40000000f00 */
[----:B------:R-:W-:Y:S02]  /*09a0*/  MOV R13, 0xff800000 ;  /* 0xff800000000d7802 */ /* 0x000fe40000000f00 */
[----:B------:R-:W-:Y:S02]  /*09b0*/  MOV R6, RZ ;  /* 0x000000ff00067202 */ /* 0x000fe40000000f00 */
[----:B------:R-:W-:-:S02]  /*09c0*/  MOV R0, RZ ;  /* 0x000000ff00007202 */ /* 0x000fc40000000f00 */
[----:B------:R-:W-:Y:S02]  /*09d0*/  MOV R11, 0xff800000 ;  /* 0xff800000000b7802 */ /* 0x000fe40000000f00 */
[----:B------:R-:W-:Y:S02]  /*09e0*/  MOV R12, 0x3f800000 ;  /* 0x3f800000000c7802 */ /* 0x000fe40000000f00 */
[----:B------:R-:W-:Y:S02]  /*09f0*/  MOV R2, RZ ;  /* 0x000000ff00027202 */ /* 0x000fe40000000f00 */
[----:B------:R-:W-:Y:S02]  /*0a00*/  LOP3.LUT R122, R8, 0x40, RZ, 0x3c, !PT ;  /* 0x00000040087a7812 */ /* 0x000fe400078e3cff */
[----:B------:R-:W-:Y:S02]  /*0a10*/  LOP3.LUT R10, R7, 0x37e, R24, 0x78, !PT ;  /* 0x0000037e070a7812 */ /* 0x000fe400078e7818 */
[----:B------:R-:W-:-:S02]  /*0a20*/  LOP3.LUT R123, R9, 0x40, RZ, 0x3c, !PT ;  /* 0x00000040097b7812 */ /* 0x000fc400078e3cff */
.L_x_1:
[----:B------:R-:W-:-:S04]  /*0a30*/  IMAD.WIDE R14, R6, 0x2, R118 ;  /* 0x00000002060e7825 */ /* 0x000fc800078e0276 */
[C---:B------:R-:W-:Y:S02]  /*0a40*/  IMAD.WIDE R16, R6.reuse, 0x2, R116 ;  /* 0x0000000206107825 */ /* 0x040fe400078e0274 */
[----:B------:R-:W2:Y:S02]  /*0a50*/  LDG.E.U16 R15, [R14.64] ;  /* 0x000000040e0f7981 */ /* 0x000ea4000c1e1500 */
[C---:B------:R-:W-:Y:S02]  /*0a60*/  IMAD.WIDE R18, R6.reuse, 0x2, R114 ;  /* 0x0000000206127825 */ /* 0x040fe400078e0272 */
[----:B------:R-:W3:Y:S02]  /*0a70*/  LDG.E.U16 R17, [R16.64] ;  /* 0x0000000410117981 */ /* 0x000ee4000c1e1500 */
[----:B------:R-:W-:Y:S02]  /*0a80*/  IMAD.WIDE R28, R6, 0x2, R112 ;  /* 0x00000002061c7825 */ /* 0x000fe400078e0270 */
[----:B------:R-:W4:Y:S04]  /*0a90*/  LDG.E.U16 R19, [R18.64] ;  /* 0x0000000412137981 */ /* 0x000f28000c1e1500 */
[----:B------:R-:W5:Y:S04]  /*0aa0*/  LDG.E.U16 R5, [R28.64] ;  /* 0x000000041c057981 */ /* 0x000f68000c1e1500 */
[----:B------:R-:W-:Y:S06]  /*0ab0*/  BAR.SYNC.DEFER_BLOCKING 0x0 ;  /* 0x0000000000007b1d */ /* 0x000fec0000010000 */
[----:B--2---:R-:W-:Y:S04]  /*0ac0*/  STS.U16 [R10+0x2000], R15 ;  /* 0x0020000f0a007388 */ /* 0x004fe80000000400 */
[----:B---3--:R-:W-:Y:S04]  /*0ad0*/  STS.U16 [R10+0x2400], R17 ;  /* 0x002400110a007388 */ /* 0x008fe80000000400 */
[----:B----4-:R-:W-:Y:S04]  /*0ae0*/  STS.U16 [R10+0x2800], R19 ;  /* 0x002800130a007388 */ /* 0x010fe80000000400 */
[----:B-----5:R-:W-:Y:S04]  /*0af0*/  STS.U16 [R10+0x2c00], R5 ;  /* 0x002c00050a007388 */ /* 0x020fe80000000400 */
[----:B------:R-:W-:Y:S06]  /*0b00*/  BAR.SYNC.DEFER_BLOCKING 0x0 ;  /* 0x0000000000007b1d */ /* 0x000fec0000010000 */
[----:B------:R-:W-:Y:S04]  /*0b10*/  LDSM.16.MT88.4 R24, [R120] ;  /* 0x000000007818783b */ /* 0x000fe80000004200 */
[----:B------:R-:W0:Y:S04]  /*0b20*/  LDSM.16.M88.4 R76, [R4+0x2000] ;  /* 0x00200000044c783b */ /* 0x000e280000000200 */
[----:B------:R-:W1:Y:S04]  /*0b30*/  LDSM.16.M88.4 R88, [R4+0x2e00] ;  /* 0x002e00000458783b */ /* 0x000e680000000200 */
[----:B------:R-:W2:Y:S04]  /*0b40*/  LDSM.16.M88.4 R68, [R4+0x2200] ;  /* 0x002200000444783b */ /* 0x000ea80000000200 */
[----:B------:R-:W3:Y:S04]  /*0b50*/  LDSM.16.M88.4 R64, [R4+0x2400] ;  /* 0x002400000440783b */ /* 0x000ee80000000200 */
[----:B------:R-:W4:Y:S04]  /*0b60*/  LDSM.16.M88.4 R56, [R4+0x2600] ;  /* 0x002600000438783b */ /* 0x000f280000000200 */
[----:B------:R-:W2:Y:S04]  /*0b70*/  LDSM.16.M88.4 R52, [R4+0x2800] ;  /* 0x002800000434783b */ /* 0x000ea80000000200 */
[----:B------:R-:W2:Y:S04]  /*0b80*/  LDSM.16.M88.4 R36, [R4+0x2a00] ;  /* 0x002a00000424783b */ /* 0x000ea80000000200 */
[----:B------:R-:W3:Y:S01]  /*0b90*/  LDSM.16.M88.4 R28, [R4+0x2c00] ;  /* 0x002c0000041c783b */ /* 0x000ee20000000200 */
[C---:B0-----:R-:W-:Y:S08]  /*0ba0*/  HMMA.16816.F32.BF16 R16, R24.reuse, R76, RZ ;  /* 0x0000004c1810723c */ /* 0x041ff000000418ff */
[----:B------:R-:W-:Y:S01]  /*0bb0*/  HMMA.16816.F32.BF16 R76, R24, R78, RZ ;  /* 0x0000004e184c723c */ /* 0x000fe200000418ff */
[----:B------:R-:W-:-:S05]  /*0bc0*/  IMAD.WIDE R14, R0, 0x2, R110 ;  /* 0x00000002000e7825 */ /* 0x000fca00078e026e */
[----:B------:R0:W5:Y:S02]  /*0bd0*/  LDG.E.U16 R95, [R14.64] ;  /* 0x000000040e5f7981 */ /* 0x000164000c1e1500 */
[----:B-1----:R-:W-:Y:S08]  /*0be0*/  HMMA.16816.F32.BF16 R40, R24, R88, RZ ;  /* 0x000000581828723c */ /* 0x002ff000000418ff */
[----:B------:R-:W-:-:S02]  /*0bf0*/  FMUL R5, R16, c[0x0][0x188] ;  /* 0x0000620010057a20 */ /* 0x000fc40000400000 */
[----:B------:R-:W-:Y:S01]  /*0c00*/  FMUL R88, R17, c[0x0][0x188] ;  /* 0x0000620011587a20 */ /* 0x000fe20000400000 */
[----:B--2---:R-:W-:Y:S01]  /*0c10*/  HMMA.16816.F32.BF16 R80, R24, R68, RZ ;  /* 0x000000441850723c */ /* 0x004fe200000418ff */
[----:B0-----:R-:W-:-:S03]  /*0c20*/  IMAD.WIDE R14, R0, 0x2, R108 ;  /* 0x00000002000e7825 */ /* 0x001fc600078e026c */
[----:B------:R-:W-:Y:S01]  /*0c30*/  FMNMX R88, R5, R88, !PT ;  /* 0x0000005805587209 */ /* 0x000fe20007800000 */
[----:B------:R-:W-:Y:S01]  /*0c40*/  FMUL R7, R76, c[0x0][0x188] ;  /* 0x000062004c077a20 */ /* 0x000fe20000400000 */
[----:B------:R0:W2:Y:S02]  /*0c50*/  LDG.E.U16 R96, [R14.64] ;  /* 0x000000040e607981 */ /* 0x0000a4000c1e1500 */
[C---:B---3--:R-:W-:Y:S08]  /*0c60*/  HMMA.16816.F32.BF16 R72, R24.reuse, R64, RZ ;  /* 0x000000401848723c */ /* 0x048ff000000418ff */
[----:B----4-:R-:W-:Y:S01]  /*0c70*/  HMMA.16816.F32.BF16 R60, R24, R56, RZ ;  /* 0x00000038183c723c */ /* 0x010fe200000418ff */
[----:B0-----:R-:W-:-:S05]  /*0c80*/  IMAD.WIDE R14, R0, 0x2, R104 ;  /* 0x00000002000e7825 */ /* 0x001fca00078e0268 */
[----:B------:R0:W3:Y:S02]  /*0c90*/  LDG.E.U16 R100, [R14.64] ;  /* 0x000000040e647981 */ /* 0x0000e4000c1e1500 */
[C---:B------:R-:W-:Y:S08]  /*0ca0*/  HMMA.16816.F32.BF16 R32, R24.reuse, R52, RZ ;  /* 0x000000341820723c */ /* 0x040ff000000418ff */
        /* <DEDUP_REMOVED lines=8> */
[----:B------:R-:W-:Y:S07]  /*0d30*/  HMMA.16816.F32.BF16 R24, R24, R90, RZ ;  /* 0x0000005a1818723c */ /* 0x000fee00000418ff */
[----:B------:R-:W-:Y:S01]  /*0d40*/  FMNMX R90, R7, R88, !PT ;  /* 0x00000058075a7209 */ /* 0x000fe20007800000 */
[----:B------:R-:W-:-:S05]  /*0d50*/  IMAD.WIDE R88, R0, 0x2, R106 ;  /* 0x0000000200587825 */ /* 0x000fca00078e026a */
[----:B------:R1:W4:Y:S01]  /*0d60*/  LDG.E.U16 R98, [R88.64] ;  /* 0x0000000458627981 */ /* 0x000322000c1e1500 */
[----:B------:R-:W-:Y:S02]  /*0d70*/  FMUL R5, R77, c[0x0][0x188] ;  /* 0x000062004d057a20 */ /* 0x000fe40000400000 */
[----:B------:R-:W-:Y:S01]  /*0d80*/  FMUL R7, R81, c[0x0][0x188] ;  /* 0x0000620051077a20 */ /* 0x000fe20000400000 */
[----:B------:R-:W-:Y:S02]  /*0d90*/  BAR.SYNC.DEFER_BLOCKING 0x0 ;  /* 0x0000000000007b1d */ /* 0x000fe40000010000 */
[----:B------:R-:W-:Y:S01]  /*0da0*/  FMNMX R90, R5, R90, !PT ;  /* 0x0000005a055a7209 */ /* 0x000fe20007800000 */
[----:B------:R-:W-:-:S05]  /*0db0*/  FMUL R5, R80, c[0x0][0x188] ;  /* 0x0000620050057a20 */ /* 0x000fca0000400000 */
[----:B------:R-:W-:Y:S01]  /*0dc0*/  FMNMX R92, R5, R90, !PT ;  /* 0x0000005a055c7209 */ /* 0x000fe20007800000 */
[----:B------:R-:W-:Y:S02]  /*0dd0*/  FMUL R5, R18, c[0x0][0x188] ;  /* 0x0000620012057a20 */ /* 0x000fe40000400000 */
[----:B------:R-:W-:Y:S01]  /*0de0*/  FMUL R90, R19, c[0x0][0x188] ;  /* 0x00006200135a7a20 */ /* 0x000fe20000400000 */
[----:B------:R-:W-:Y:S01]  /*0df0*/  FMNMX R92, R7, R92, !PT ;  /* 0x0000005c075c7209 */ /* 0x000fe20007800000 */
[----:B------:R-:W-:-:S03]  /*0e00*/  FMUL R7, R68, c[0x0][0x188] ;  /* 0x0000620044077a20 */ /* 0x000fc60000400000 */
[----:B------:R-:W-:Y:S01]  /*0e10*/  FMNMX R90, R5, R90, !PT ;  /* 0x0000005a055a7209 */ /* 0x000fe20007800000 */
        /* <DEDUP_REMOVED lines=101> */
[----:B------:R-:W-:-:S04]  /*1470*/  FMNMX R92, R7, R92, !PT ;  /* 0x0000005c075c7209 */ /* 0x000fc80007800000 */
[----:B------:R-:W-:Y:S01]  /*1480*/  FMNMX R90, R5, R90, !PT ;  /* 0x0000005a055a7209 */ /* 0x000fe20007800000 */
[----:B------:R-:W-:Y:S01]  /*1490*/  FMUL R5, R42, c[0x0][0x188] ;  /* 0x000062002a057a20 */ /* 0x000fe20000400000 */
[----:B------:R-:W0:Y:S04]  /*14a0*/  SHFL.BFLY PT, R7, R92, 0x2, 0x1f ;  /* 0x0c401f005c077f89 */ /* 0x000e2800000e0000 */
[----:B------:R-:W-:Y:S01]  /*14b0*/  FMNMX R90, R5, R90, !PT ;  /* 0x0000005a055a7209 */ /* 0x000fe20007800000 */
[----:B------:R-:W-:-:S05]  /*14c0*/  FMUL R5, R43, c[0x0][0x188] ;  /* 0x000062002b057a20 */ /* 0x000fca0000400000 */
[----:B------:R-:W-:Y:S01]  /*14d0*/  FMNMX R90, R5, R90, !PT ;  /* 0x0000005a055a7209 */ /* 0x000fe20007800000 */
[----:B------:R-:W-:-:S05]  /*14e0*/  FMUL R5, R26, c[0x0][0x188] ;  /* 0x000062001a057a20 */ /* 0x000fca0000400000 */
[----:B------:R-:W-:Y:S01]  /*14f0*/  FMNMX R90, R5, R90, !PT ;  /* 0x0000005a055a7209 */ /* 0x000fe20007800000 */
[----:B------:R-:W-:-:S05]  /*1500*/  FMUL R5, R27, c[0x0][0x188] ;  /* 0x000062001b057a20 */ /* 0x000fca0000400000 */
[----:B------:R-:W-:Y:S02]  /*1510*/  FMNMX R90, R5, R90, !PT ;  /* 0x0000005a055a7209 */ /* 0x000fe40007800000 */
[----:B0-----:R-:W-:-:S03]  /*1520*/  FMNMX R14, R92, R7, !PT ;  /* 0x000000075c0e7209 */ /* 0x001fc60007800000 */
[----:B------:R-:W0:Y:S04]  /*1530*/  SHFL.BFLY PT, R7, R90, 0x2, 0x1f ;  /* 0x0c401f005a077f89 */ /* 0x000e2800000e0000 */
[----:B------:R-:W1:Y:S01]  /*1540*/  SHFL.BFLY PT, R5, R14, 0x1, 0x1f ;  /* 0x0c201f000e057f89 */ /* 0x000e6200000e0000 */
[----:B0-----:R-:W-:-:S05]  /*1550*/  FMNMX R7, R90, R7, !PT ;  /* 0x000000075a077209 */ /* 0x001fca0007800000 */
[----:B------:R-:W0:Y:S04]  /*1560*/  SHFL.BFLY PT, R94, R7, 0x1, 0x1f ;  /* 0x0c201f00075e7f89 */ /* 0x000e2800000e0000 */
[----:B-----5:R-:W-:Y:S01]  /*1570*/  STS.U16 [R9+0x2000], R95 ;  /* 0x0020005f09007388 */ /* 0x020fe20000000400 */
[----:B-1----:R-:W-:-:S04]  /*1580*/  FMNMX R88, R14, R5, !PT ;  /* 0x000000050e587209 */ /* 0x002fc80007800000 */
[----:B------:R-:W-:-:S05]  /*1590*/  FMNMX R5, R88, R13, !PT ;  /* 0x0000000d58057209 */ /* 0x000fca0007800000 */
[--C-:B------:R-:W-:Y:S02]  /*15a0*/  FFMA R16, R16, c[0x0][0x188], -R5.reuse ;  /* 0x0000620010107a23 */ /* 0x100fe40000000805 */
[----:B------:R-:W-:Y:S01]  /*15b0*/  FFMA R17, R17, c[0x0][0x188], -R5 ;  /* 0x0000620011117a23 */ /* 0x000fe20000000805 */
[----:B0-----:R-:W-:-:S04]  /*15c0*/  FMNMX R94, R7, R94, !PT ;  /* 0x0000005e075e7209 */ /* 0x001fc80007800000 */
[----:B------:R-:W-:Y:S01]  /*15d0*/  FMNMX R7, R94, R11, !PT ;  /* 0x0000000b5e077209 */ /* 0x000fe20007800000 */
[----:B------:R-:W-:Y:S02]  /*15e0*/  FMUL R16, R16, 1.4426950216293334961 ;  /* 0x3fb8aa3b10107820 */ /* 0x000fe40000400000 */
[----:B------:R-:W-:Y:S02]  /*15f0*/  FMUL R17, R17, 1.4426950216293334961 ;  /* 0x3fb8aa3b11117820 */ /* 0x000fe40000400000 */
[--C-:B------:R-:W-:Y:S02]  /*1600*/  FFMA R18, R18, c[0x0][0x188], -R7.reuse ;  /* 0x0000620012127a23 */ /* 0x100fe40000000807 */
[----:B------:R-:W-:Y:S01]  /*1610*/  FFMA R19, R19, c[0x0][0x188], -R7 ;  /* 0x0000620013137a23 */ /* 0x000fe20000000807 */
[----:B------:R-:W-:Y:S01]  /*1620*/  MUFU.EX2 R89, R16 ;  /* 0x0000001000597308 */ /* 0x000fe20000000800 */
[----:B------:R-:W-:Y:S02]  /*1630*/  FMUL R94, R18, 1.4426950216293334961 ;  /* 0x3fb8aa3b125e7820 */ /* 0x000fe40000400000 */
[----:B------:R-:W-:Y:S01]  /*1640*/  FMUL R14, R19, 1.4426950216293334961 ;  /* 0x3fb8aa3b130e7820 */ /* 0x000fe20000400000 */
[----:B----4-:R-:W-:Y:S04]  /*1650*/  STS.U16 [R9+0x2800], R98 ;  /* 0x0028006209007388 */ /* 0x010fe80000000400 */
[----:B--2---:R0:W-:Y:S04]  /*1660*/  STS.U16 [R123+0x2400], R96 ;  /* 0x002400607b007388 */ /* 0x0041e80000000400 */
[----:B---3--:R1:W-:Y:S01]  /*1670*/  STS.U16 [R123+0x2c00], R100 ;  /* 0x002c00647b007388 */ /* 0x0083e20000000400 */
[----:B------:R2:W3:Y:S03]  /*1680*/  MUFU.EX2 R92, R17 ;  /* 0x00000011005c7308 */ /* 0x0004e60000000800 */
[----:B------:R-:W-:Y:S01]  /*1690*/  BAR.SYNC.DEFER_BLOCKING 0x0 ;  /* 0x0000000000007b1d */ /* 0x000fe20000010000 */
[----:B------:R-:W-:-:S02]  /*16a0*/  FADD R13, -R5, R13 ;  /* 0x0000000d050d7221 */ /* 0x000fc40000000100 */
[----:B------:R-:W-:Y:S02]  /*16b0*/  FADD R11, -R7, R11 ;  /* 0x0000000b070b7221 */ /* 0x000fe40000000100 */
[----:B------:R-:W-:Y:S02]  /*16c0*/  FFMA R79, R79, c[0x0][0x188], -R7 ;  /* 0x000062004f4f7a23 */ /* 0x000fe40000000807 */
[--C-:B------:R-:W-:Y:S02]  /*16d0*/  FFMA R76, R76, c[0x0][0x188], -R5.reuse ;  /* 0x000062004c4c7a23 */ /* 0x100fe40000000805 */
[----:B------:R-:W-:Y:S02]  /*16e0*/  FFMA R77, R77, c[0x0][0x188], -R5 ;  /* 0x000062004d4d7a23 */ /* 0x000fe40000000805 */
[----:B------:R-:W-:Y:S02]  /*16f0*/  FFMA R78, R78, c[0x0][0x188], -R7 ;  /* 0x000062004e4e7a23 */ /* 0x000fe40000000807 */
[----:B------:R-:W-:Y:S01]  /*1700*/  FMUL R13, R13, 1.4426950216293334961 ;  /* 0x3fb8aa3b0d0d7820 */ /* 0x000fe20000400000 */
[----:B--2---:R-:W2:Y:S01]  /*1710*/  LDSM.16.M88.4 R16, [R8+0x2000] ;  /* 0x002000000810783b */ /* 0x004ea20000000200 */
[----:B------:R-:W-:-:S02]  /*1720*/  FMUL R11, R11, 1.4426950216293334961 ;  /* 0x3fb8aa3b0b0b7820 */ /* 0x000fc40000400000 */
[----:B------:R-:W-:Y:S02]  /*1730*/  FMUL R91, R79, 1.4426950216293334961 ;  /* 0x3fb8aa3b4f5b7820 */ /* 0x000fe40000400000 */
[--C-:B------:R-:W-:Y:S02]  /*1740*/  FFMA R80, R80, c[0x0][0x188], -R5.reuse ;  /* 0x0000620050507a23 */ /* 0x100fe40000000805 */
[----:B------:R-:W-:Y:S02]  /*1750*/  FFMA R33, R33, c[0x0][0x188], -R5 ;  /* 0x0000620021217a23 */ /* 0x000fe40000000805 */
[----:B------:R-:W-:Y:S02]  /*1760*/  FMUL R76, R76, 1.4426950216293334961 ;  /* 0x3fb8aa3b4c4c7820 */ /* 0x000fe40000400000 */
[----:B------:R-:W-:Y:S02]  /*1770*/  FMUL R77, R77, 1.4426950216293334961 ;  /* 0x3fb8aa3b4d4d7820 */ /* 0x000fe40000400000 */
[----:B------:R-:W-:-:S02]  /*1780*/  FMUL R78, R78, 1.4426950216293334961 ;  /* 0x3fb8aa3b4e4e7820 */ /* 0x000fc40000400000 */
[--C-:B------:R-:W-:Y:S02]  /*1790*/  FFMA R69, R69, c[0x0][0x188], -R5.reuse ;  /* 0x0000620045457a23 */ /* 0x100fe40000000805 */
[--C-:B------:R-:W-:Y:S02]  /*17a0*/  FFMA R36, R36, c[0x0][0x188], -R5.reuse ;  /* 0x0000620024247a23 */ /* 0x100fe40000000805 */
[--C-:B------:R-:W-:Y:S02]  /*17b0*/  FFMA R72, R72, c[0x0][0x188], -R5.reuse ;  /* 0x0000620048487a23 */ /* 0x100fe40000000805 */
[----:B------:R-:W-:Y:S01]  /*17c0*/  FFMA R73, R73, c[0x0][0x188], -R5 ;  /* 0x0000620049497a23 */ /* 0x000fe20000000805 */
[----:B------:R-:W-:Y:S01]  /*17d0*/  MUFU.EX2 R93, R76 ;  /* 0x0000004c005d7308 */ /* 0x000fe20000000800 */
[----:B0-----:R-:W-:Y:S02]  /*17e0*/  FMUL R96, R80, 1.4426950216293334961 ;  /* 0x3fb8aa3b50607820 */ /* 0x001fe40000400000 */
[----:B------:R-:W-:-:S02]  /*17f0*/  FMUL R33, R33, 1.4426950216293334961 ;  /* 0x3fb8aa3b21217820 */ /* 0x000fc40000400000 */
[----:B------:R-:W-:Y:S02]  /*1800*/  FMUL R80, R69, 1.4426950216293334961 ;  /* 0x3fb8aa3b45507820 */ /* 0x000fe40000400000 */
[----:B------:R-:W-:Y:S01]  /*1810*/  FMUL R99, R36, 1.4426950216293334961 ;  /* 0x3fb8aa3b24637820 */ /* 0x000fe20000400000 */
[----:B------:R-:W-:Y:S01]  /*1820*/  MUFU.EX2 R88, R77 ;  /* 0x0000004d00587308 */ /* 0x000fe20000000800 */
[--C-:B------:R-:W-:Y:S02]  /*1830*/  FFMA R37, R37, c[0x0][0x188], -R5.reuse ;  /* 0x0000620025257a23 */ /* 0x100fe40000000805 */
[----:B------:R-:W-:Y:S02]  /*1840*/  FMUL R69, R72, 1.4426950216293334961 ;  /* 0x3fb8aa3b48457820 */ /* 0x000fe40000400000 */
[--C-:B------:R-:W-:Y:S02]  /*1850*/  FFMA R44, R44, c[0x0][0x188], -R5.reuse ;  /* 0x000062002c2c7a23 */ /* 0x100fe40000000805 */
[----:B------:R-:W-:Y:S01]  /*1860*/  FFMA R36, R28, c[0x0][0x188], -R5 ;  /* 0x000062001c247a23 */ /* 0x000fe20000000805 */
[----:B------:R-:W0:Y:S01]  /*1870*/  MUFU.EX2 R13, R13 ;  /* 0x0000000d000d7308 */ /* 0x000e220000000800 */
[----:B------:R-:W-:-:S02]  /*1880*/  FMUL R72, R73, 1.4426950216293334961 ;  /* 0x3fb8aa3b49487820 */ /* 0x000fc40000400000 */
[----:B------:R-:W-:-:S05]  /*1890*/  FMUL R44, R44, 1.4426950216293334961 ;  /* 0x3fb8aa3b2c2c7820 */ /* 0x000fca0000400000 */
[----:B------:R-:W-:Y:S01]  /*18a0*/  MUFU.EX2 R94, R94 ;  /* 0x0000005e005e7308 */ /* 0x000fe20000000800 */
[----:B------:R-:W-:-:S07]  /*18b0*/  FFMA R45, R45, c[0x0][0x188], -R5 ;  /* 0x000062002d2d7a23 */ /* 0x000fce0000000805 */
[----:B------:R-:W4:Y:S08]  /*18c0*/  MUFU.EX2 R95, R14 ;  /* 0x0000000e005f7308 */ /* 0x000f300000000800 */
[----:B------:R-:W-:Y:S08]  /*18d0*/  MUFU.EX2 R90, R78 ;  /* 0x0000004e005a7308 */ /* 0x000ff00000000800 */
[----:B------:R-:W5:Y:S08]  /*18e0*/  MUFU.EX2 R11, R11 ;  /* 0x0000000b000b7308 */ /* 0x000f700000000800 */
[----:B------:R-:W0:Y:S01]  /*18f0*/  MUFU.EX2 R91, R91 ;  /* 0x0000005b005b7308 */ /* 0x000e220000000800 */
[----:B------:R-:W-:-:S07]  /*1900*/  FMUL R45, R45, 1.4426950216293334961 ;  /* 0x3fb8aa3b2d2d7820 */ /* 0x000fce0000400000 */
[----:B------:R0:W-:Y:S02]  /*1910*/  MUFU.EX2 R73, R33 ;  /* 0x0000002100497308 */ /* 0x0001e40000000800 */
[----:B0-----:R-:W-:Y:S02]  /*1920*/  FMUL R33, R37, 1.4426950216293334961 ;  /* 0x3fb8aa3b25217820 */ /* 0x001fe40000400000 */
[----:B------:R-:W-:Y:S02]  /*1930*/  FMUL R37, R36, 1.4426950216293334961 ;  /* 0x3fb8aa3b24257820 */ /* 0x000fe40000400000 */
[--C-:B------:R-:W-:Y:S02]  /*1940*/  FFMA R36, R29, c[0x0][0x188], -R5.reuse ;  /* 0x000062001d247a23 */ /* 0x100fe40000000805 */
[----:B------:R0:W-:Y:S01]  /*1950*/  MUFU.EX2 R101, R44 ;  /* 0x0000002c00657308 */ /* 0x0001e20000000800 */
[--C-:B------:R-:W-:Y:S01]  /*1960*/  FFMA R32, R32, c[0x0][0x188], -R5.reuse ;  /* 0x0000620020207a23 */ /* 0x100fe20000000805 */
[----:B---3--:R-:W-:Y:S01]  /*1970*/  F2FP.BF16.PACK_AB R76, R92, R89 ;  /* 0x000000595c4c723e */ /* 0x008fe200000010ff */
[----:B------:R-:W-:-:S02]  /*1980*/  FFMA R53, R53, c[0x0][0x188], -R5 ;  /* 0x0000620035357a23 */ /* 0x000fc40000000805 */
[----:B0-----:R-:W-:Y:S02]  /*1990*/  FMUL R44, R36, 1.4426950216293334961 ;  /* 0x3fb8aa3b242c7820 */ /* 0x001fe40000400000 */
[----:B------:R-:W-:Y:S01]  /*19a0*/  FFMA R36, R40, c[0x0][0x188], -R5 ;  /* 0x0000620028247a23 */ /* 0x000fe20000000805 */
[----:B-1----:R0:W-:Y:S01]  /*19b0*/  MUFU.EX2 R100, R45 ;  /* 0x0000002d00647308 */ /* 0x0021e20000000800 */
[C---:B------:R-:W-:Y:S01]  /*19c0*/  FMUL R84, R13.reuse, R84 ;  /* 0x000000540d547220 */ /* 0x040fe20000400000 */
[----:B------:R-:W-:Y:S01]  /*19d0*/  F2FP.BF16.PACK_AB R78, R88, R93 ;  /* 0x0000005d584e723e */ /* 0x000fe200000010ff */
[----:B------:R-:W-:Y:S01]  /*19e0*/  FMUL R85, R13, R85 ;  /* 0x000000550d557220 */ /* 0x000fe20000400000 */
[----:B----4-:R-:W-:Y:S01]  /*19f0*/  F2FP.BF16.PACK_AB R77, R95, R94 ;  /* 0x0000005e5f4d723e */ /* 0x010fe200000010ff */
[----:B-----5:R-:W-:Y:S01]  /*1a00*/  FMUL R86, R11, R86 ;  /* 0x000000560b567220 */ /* 0x020fe20000400000 */
[----:B------:R-:W-:Y:S01]  /*1a10*/  F2FP.BF16.PACK_AB R79, R91, R90 ;  /* 0x0000005a5b4f723e */ /* 0x000fe200000010ff */
[----:B------:R-:W-:-:S02]  /*1a20*/  FMUL R87, R11, R87 ;  /* 0x000000570b577220 */ /* 0x000fc40000400000 */
[----:B0-----:R-:W-:Y:S02]  /*1a30*/  FMUL R45, R36, 1.4426950216293334961 ;  /* 0x3fb8aa3b242d7820 */ /* 0x001fe40000400000 */
[--C-:B------:R-:W-:Y:S02]  /*1a40*/  FFMA R36, R41, c[0x0][0x188], -R5.reuse ;  /* 0x0000620029247a23 */ /* 0x100fe40000000805 */
[----:B------:R-:W-:Y:S02]  /*1a50*/  FMUL R98, R32, 1.4426950216293334961 ;  /* 0x3fb8aa3b20627820 */ /* 0x000fe40000400000 */
[----:B------:R-:W-:Y:S02]  /*1a60*/  FMUL R32, R53, 1.4426950216293334961 ;  /* 0x3fb8aa3b35207820 */ /* 0x000fe40000400000 */
[----:B------:R-:W-:Y:S02]  /*1a70*/  FFMA R56, R56, c[0x0][0x188], -R5 ;  /* 0x0000620038387a23 */ /* 0x000fe40000000805 */
[----:B------:R-:W-:-:S02]  /*1a80*/  FMUL R53, R36, 1.4426950216293334961 ;  /* 0x3fb8aa3b24357820 */ /* 0x000fc40000400000 */
[--C-:B------:R-:W-:Y:S02]  /*1a90*/  FFMA R68, R68, c[0x0][0x188], -R5.reuse ;  /* 0x0000620044447a23 */ /* 0x100fe40000000805 */
[----:B------:R-:W-:Y:S01]  /*1aa0*/  FFMA R36, R24, c[0x0][0x188], -R5 ;  /* 0x0000620018247a23 */ /* 0x000fe20000000805 */
[----:B--2---:R-:W-:Y:S01]  /*1ab0*/  HMMA.16816.F32.BF16 R84, R76, R16, R84 ;  /* 0x000000104c54723c */ /* 0x004fe20000041854 */
[----:B------:R-:W-:Y:S02]  /*1ac0*/  FFMA R70, R70, c[0x0][0x188], -R7 ;  /* 0x0000620046467a23 */ /* 0x000fe40000000807 */
[----:B------:R-:W-:Y:S02]  /*1ad0*/  FFMA R81, R81, c[0x0][0x188], -R5 ;  /* 0x0000620051517a23 */ /* 0x000fe40000000805 */
[----:B------:R-:W-:Y:S02]  /*1ae0*/  FMUL R68, R68, 1.4426950216293334961 ;  /* 0x3fb8aa3b44447820 */ /* 0x000fe40000400000 */
[----:B------:R-:W-:-:S02]  /*1af0*/  FMUL R16, R56, 1.4426950216293334961 ;  /* 0x3fb8aa3b38107820 */ /* 0x000fc40000400000 */
[----:B------:R-:W-:Y:S02]  /*1b00*/  FMUL R56, R36, 1.4426950216293334961 ;  /* 0x3fb8aa3b24387820 */ /* 0x000fe40000400000 */
[--C-:B------:R-:W-:Y:S02]  /*1b10*/  FFMA R14, R65, c[0x0][0x188], -R5.reuse ;  /* 0x00006200410e7a23 */ /* 0x100fe40000000805 */
[--C-:B------:R-:W-:Y:S02]  /*1b20*/  FFMA R60, R60, c[0x0][0x188], -R5.reuse ;  /* 0x000062003c3c7a23 */ /* 0x100fe40000000805 */
[----:B------:R-:W-:Y:S02]  /*1b30*/  FFMA R61, R61, c[0x0][0x188], -R5 ;  /* 0x000062003d3d7a23 */ /* 0x000fe40000000805 */
[----:B------:R-:W-:Y:S02]  /*1b40*/  FMUL R70, R70, 1.4426950216293334961 ;  /* 0x3fb8aa3b46467820 */ /* 0x000fe40000400000 */
[----:B------:R-:W-:-:S02]  /*1b50*/  FFMA R71, R71, c[0x0][0x188], -R7 ;  /* 0x0000620047477a23 */ /* 0x000fc40000000807 */
[--C-:B------:R-:W-:Y:S02]  /*1b60*/  FFMA R62, R62, c[0x0][0x188], -R7.reuse ;  /* 0x000062003e3e7a23 */ /* 0x100fe40000000807 */
[----:B------:R-:W-:Y:S02]  /*1b70*/  FFMA R63, R63, c[0x0][0x188], -R7 ;  /* 0x000062003f3f7a23 */ /* 0x000fe40000000807 */
[----:B------:R-:W-:Y:S02]  /*1b80*/  FMUL R97, R81, 1.4426950216293334961 ;  /* 0x3fb8aa3b51617820 */ /* 0x000fe40000400000 */
[----:B------:R-:W-:Y:S01]  /*1b90*/  FFMA R36, R25, c[0x0][0x188], -R5 ;  /* 0x0000620019247a23 */ /* 0x000fe20000000805 */
[----:B------:R0:W-:Y:S01]  /*1ba0*/  MUFU.EX2 R81, R68 ;  /* 0x0000004400517308 */ /* 0x0001e20000000800 */
[----:B------:R-:W-:-:S07]  /*1bb0*/  FMUL R15, R61, 1.4426950216293334961 ;  /* 0x3fb8aa3b3d0f7820 */ /* 0x000fce0000400000 */
[----:B------:R1:W-:Y:S01]  /*1bc0*/  MUFU.EX2 R25, R56 ;  /* 0x0000003800197308 */ /* 0x0003e20000000800 */
[----:B0-----:R-:W-:Y:S02]  /*1bd0*/  FMUL R68, R14, 1.4426950216293334961 ;  /* 0x3fb8aa3b0e447820 */ /* 0x001fe40000400000 */
[----:B------:R-:W-:-:S05]  /*1be0*/  FMUL R14, R60, 1.4426950216293334961 ;  /* 0x3fb8aa3b3c0e7820 */ /* 0x000fca0000400000 */
[----:B------:R0:W-:Y:S01]  /*1bf0*/  MUFU.EX2 R102, R70 ;  /* 0x0000004600667308 */ /* 0x0001e20000000800 */
[----:B-1----:R-:W-:Y:S02]  /*1c00*/  FMUL R56, R71, 1.4426950216293334961 ;  /* 0x3fb8aa3b47387820 */ /* 0x002fe40000400000 */
[----:B------:R-:W-:Y:S02]  /*1c10*/  FMUL R71, R63, 1.4426950216293334961 ;  /* 0x3fb8aa3b3f477820 */ /* 0x000fe40000400000 */
[----:B0-----:R-:W-:Y:S02]  /*1c20*/  FMUL R70, R62, 1.4426950216293334961 ;  /* 0x3fb8aa3b3e467820 */ /* 0x001fe40000400000 */
[----:B------:R-:W0:Y:S01]  /*1c30*/  LDSM.16.M88.4 R60, [R8+0x2800] ;  /* 0x00280000083c783b */ /* 0x000e220000000200 */
[----:B------:R-:W-:Y:S02]  /*1c40*/  FFMA R82, R82, c[0x0][0x188], -R7 ;  /* 0x0000620052527a23 */ /* 0x000fe40000000807 */
[--C-:B------:R-:W-:Y:S01]  /*1c50*/  FFMA R64, R64, c[0x0][0x188], -R5.reuse ;  /* 0x0000620040407a23 */ /* 0x100fe20000000805 */
[----:B------:R1:W-:Y:S01]  /*1c60*/  MUFU.EX2 R29, R37 ;  /* 0x00000025001d7308 */ /* 0x0003e20000000800 */
[----:B------:R-:W-:-:S02]  /*1c70*/  FFMA R52, R52, c[0x0][0x188], -R5 ;  /* 0x0000620034347a23 */ /* 0x000fc40000000805 */
[----:B------:R-:W-:Y:S02]  /*1c80*/  FMUL R64, R64, 1.4426950216293334961 ;  /* 0x3fb8aa3b40407820 */ /* 0x000fe40000400000 */
[----:B------:R-:W-:-:S03]  /*1c90*/  FMUL R52, R52, 1.4426950216293334961 ;  /* 0x3fb8aa3b34347820 */ /* 0x000fc60000400000 */
[----:B------:R-:W2:Y:S01]  /*1ca0*/  MUFU.EX2 R96, R96 ;  /* 0x0000006000607308 */ /* 0x000ea20000000800 */
[----:B-1----:R-:W-:Y:S02]  /*1cb0*/  FMUL R37, R82, 1.4426950216293334961 ;  /* 0x3fb8aa3b52257820 */ /* 0x002fe40000400000 */
[--C-:B------:R-:W-:Y:S02]  /*1cc0*/  FFMA R83, R83, c[0x0][0x188], -R7.reuse ;  /* 0x0000620053537a23 */ /* 0x100fe40000000807 */
[--C-:B------:R-:W-:Y:S02]  /*1cd0*/  FFMA R66, R66, c[0x0][0x188], -R7.reuse ;  /* 0x0000620042427a23 */ /* 0x100fe40000000807 */
[----:B------:R-:W-:Y:S01]  /*1ce0*/  FADD R92, R89, R92 ;  /* 0x0000005c595c7221 */ /* 0x000fe20000000000 */
[----:B------:R-:W1:Y:S01]  /*1cf0*/  MUFU.EX2 R97, R97 ;  /* 0x0000006100617308 */ /* 0x000e620000000800 */
[----:B------:R-:W-:Y:S02]  /*1d00*/  FFMA R58, R58, c[0x0][0x188], -R7 ;  /* 0x000062003a3a7a23 */ /* 0x000fe40000000807 */
[----:B------:R-:W-:-:S02]  /*1d10*/  FMUL R66, R66, 1.4426950216293334961 ;  /* 0x3fb8aa3b42427820 */ /* 0x000fc40000400000 */
[----:B------:R-:W-:-:S03]  /*1d20*/  FADD R95, R94, R95 ;  /* 0x0000005f5e5f7221 */ /* 0x000fc60000000000 */
[----:B------:R-:W-:Y:S01]  /*1d30*/  MUFU.EX2 R65, R64 ;  /* 0x0000004000417308 */ /* 0x000fe20000000800 */
[----:B------:R-:W-:-:S07]  /*1d40*/  FMUL R58, R58, 1.4426950216293334961 ;  /* 0x3fb8aa3b3a3a7820 */ /* 0x000fce0000400000 */
[----:B------:R-:W3:Y:S01]  /*1d50*/  MUFU.EX2 R37, R37 ;  /* 0x0000002500257308 */ /* 0x000ee20000000800 */
[----:B------:R-:W-:-:S07]  /*1d60*/  FFMA R67, R67, c[0x0][0x188], -R7 ;  /* 0x0000620043437a23 */ /* 0x000fce0000000807 */
[----:B------:R4:W-:Y:S01]  /*1d70*/  MUFU.EX2 R64, R52 ;  /* 0x0000003400407308 */ /* 0x0009e20000000800 */
[----:B------:R-:W-:-:S07]  /*1d80*/  FFMA R57, R57, c[0x0][0x188], -R5 ;  /* 0x0000620039397a23 */ /* 0x000fce0000000805 */
[----:B------:R5:W-:Y:S01]  /*1d90*/  MUFU.EX2 R41, R45 ;  /* 0x0000002d00297308 */ /* 0x000be20000000800 */
[----:B----4-:R-:W-:Y:S02]  /*1da0*/  FMUL R52, R83, 1.4426950216293334961 ;  /* 0x3fb8aa3b53347820 */ /* 0x010fe40000400000 */
[----:B------:R-:W-:Y:S02]  /*1db0*/  FFMA R74, R74, c[0x0][0x188], -R7 ;  /* 0x000062004a4a7a23 */ /* 0x000fe40000000807 */
[----:B-----5:R-:W-:-:S03]  /*1dc0*/  FADD R45, R93, R92 ;  /* 0x0000005c5d2d7221 */ /* 0x020fc60000000000 */
[----:B------:R4:W-:Y:S01]  /*1dd0*/  MUFU.EX2 R40, R44 ;  /* 0x0000002c00287308 */ /* 0x0009e20000000800 */
[----:B------:R-:W-:Y:S02]  /*1de0*/  FADD R45, R88, R45 ;  /* 0x0000002d582d7221 */ /* 0x000fe40000000000 */
[----:B------:R-:W-:-:S05]  /*1df0*/  FMUL R67, R67, 1.4426950216293334961 ;  /* 0x3fb8aa3b43437820 */ /* 0x000fca0000400000 */
[----:B------:R-:W5:Y:S01]  /*1e00*/  MUFU.EX2 R80, R80 ;  /* 0x0000005000507308 */ /* 0x000f620000000800 */
[----:B----4-:R-:W-:Y:S02]  /*1e10*/  FADD R44, R90, R95 ;  /* 0x0000005f5a2c7221 */ /* 0x010fe40000000000 */
[----:B------:R-:W-:Y:S02]  /*1e20*/  FMUL R20, R13, R20 ;  /* 0x000000140d147220 */ /* 0x000fe40000400000 */
[----:B------:R-:W-:-:S03]  /*1e30*/  FMUL R22, R11, R22 ;  /* 0x000000160b167220 */ /* 0x000fc60000400000 */
[----:B------:R-:W4:Y:S01]  /*1e40*/  MUFU.EX2 R52, R52 ;  /* 0x0000003400347308 */ /* 0x000f220000000800 */
[----:B------:R-:W-:Y:S02]  /*1e50*/  FMUL R21, R13, R21 ;  /* 0x000000150d157220 */ /* 0x000fe40000400000 */
[----:B------:R-:W-:Y:S02]  /*1e60*/  FMUL R23, R11, R23 ;  /* 0x000000170b177220 */ /* 0x000fe40000400000 */
[----:B------:R-:W-:-:S03]  /*1e70*/  FFMA R59, R59, c[0x0][0x188], -R7 ;  /* 0x000062003b3b7a23 */ /* 0x000fc60000000807 */
[----:B------:R-:W-:Y:S01]  /*1e80*/  MUFU.EX2 R82, R66 ;  /* 0x0000004200527308 */ /* 0x000fe20000000800 */
[----:B------:R-:W-:Y:S02]  /*1e90*/  FADD R44, R91, R44 ;  /* 0x0000002c5b2c7221 */ /* 0x000fe40000000000 */
[----:B------:R-:W-:-:S05]  /*1ea0*/  FMUL R17, R57, 1.4426950216293334961 ;  /* 0x3fb8aa3b39117820 */ /* 0x000fca0000400000 */
[----:B------:R0:W-:Y:S01]  /*1eb0*/  MUFU.EX2 R66, R58 ;  /* 0x0000003a00427308 */ /* 0x0001e20000000800 */
[----:B------:R-:W-:Y:S02]  /*1ec0*/  FMUL R57, R74, 1.4426950216293334961 ;  /* 0x3fb8aa3b4a397820 */ /* 0x000fe40000400000 */
[----:B------:R-:W-:-:S05]  /*1ed0*/  FFMA R75, R75, c[0x0][0x188], -R7 ;  /* 0x000062004b4b7a23 */ /* 0x000fca0000000807 */
[----:B------:R-:W4:Y:S01]  /*1ee0*/  MUFU.EX2 R56, R56 ;  /* 0x0000003800387308 */ /* 0x000f220000000800 */
[----:B0-----:R-:W-:Y:S02]  /*1ef0*/  FFMA R58, R38, c[0x0][0x188], -R7 ;  /* 0x00006200263a7a23 */ /* 0x001fe40000000807 */
[----:B--2---:R-:W-:Y:S02]  /*1f00*/  FADD R38, R96, R45 ;  /* 0x0000002d60267221 */ /* 0x004fe40000000000 */
[----:B------:R-:W-:Y:S02]  /*1f10*/  FFMA R49, R49, c[0x0][0x188], -R5 ;  /* 0x0000620031317a23 */ /* 0x000fe40000000805 */
[--C-:B------:R-:W-:Y:S01]  /*1f20*/  FFMA R54, R54, c[0x0][0x188], -R7.reuse ;  /* 0x0000620036367a23 */ /* 0x100fe20000000807 */
[----:B------:R0:W-:Y:S01]  /*1f30*/  MUFU.EX2 R74, R67 ;  /* 0x00000043004a7308 */ /* 0x0001e20000000800 */
[--C-:B------:R-:W-:Y:S02]  /*1f40*/  FFMA R88, R39, c[0x0][0x188], -R7.reuse ;  /* 0x0000620027587a23 */ /* 0x100fe40000000807 */
[----:B-1----:R-:W-:Y:S01]  /*1f50*/  FADD R38, R97, R38 ;  /* 0x0000002661267221 */ /* 0x002fe20000000000 */
[----:B------:R-:W-:Y:S01]  /*1f60*/  HMMA.16816.F32.BF16 R20, R76, R60, R20 ;  /* 0x0000003c4c14723c */ /* 0x000fe20000041814 */
[----:B------:R-:W-:-:S02]  /*1f70*/  FFMA R89, R46, c[0x0][0x188], -R7 ;  /* 0x000062002e597a23 */ /* 0x000fc40000000807 */
[----:B---3--:R-:W-:Y:S02]  /*1f80*/  FADD R39, R37, R44 ;  /* 0x0000002c25277221 */ /* 0x008fe40000000000 */
[----:B0-----:R-:W-:Y:S02]  /*1f90*/  FMUL R67, R59, 1.4426950216293334961 ;  /* 0x3fb8aa3b3b437820 */ /* 0x001fe40000400000 */
[--C-:B------:R-:W-:Y:S01]  /*1fa0*/  FFMA R59, R47, c[0x0][0x188], -R7.reuse ;  /* 0x000062002f3b7a23 */ /* 0x100fe20000000807 */
[----:B------:R0:W-:Y:S01]  /*1fb0*/  MUFU.EX2 R24, R53 ;  /* 0x0000003500187308 */ /* 0x0001e20000000800 */
[----:B------:R-:W1:Y:S01]  /*1fc0*/  LDSM.16.M88.4 R44, [R122+0x2000] ;  /* 0x002000007a2c783b */ /* 0x000e620000000200 */
[----:B------:R-:W-:Y:S02]  /*1fd0*/  FMUL R75, R75, 1.4426950216293334961 ;  /* 0x3fb8aa3b4b4b7820 */ /* 0x000fe40000400000 */
[----:B------:R-:W-:Y:S02]  /*1fe0*/  FMUL R49, R49, 1.4426950216293334961 ;  /* 0x3fb8aa3b31317820 */ /* 0x000fe40000400000 */
[----:B------:R-:W-:-:S02]  /*1ff0*/  FFMA R55, R55, c[0x0][0x188], -R7 ;  /* 0x0000620037377a23 */ /* 0x000fc40000000807 */
[----:B------:R-:W-:Y:S02]  /*2000*/  FMUL R54, R54, 1.4426950216293334961 ;  /* 0x3fb8aa3b36367820 */ /* 0x000fe40000400000 */
[----:B0-----:R-:W-:Y:S02]  /*2010*/  FADD R53, R81, R38 ;  /* 0x0000002651357221 */ /* 0x001fe40000000000 */
[----:B------:R-:W-:Y:S01]  /*2020*/  FMUL R36, R36, 1.4426950216293334961 ;  /* 0x3fb8aa3b24247820 */ /* 0x000fe20000400000 */
[----:B------:R-:W0:Y:S01]  /*2030*/  MUFU.EX2 R69, R69 ;  /* 0x0000004500457308 */ /* 0x000e220000000800 */
[----:B-----5:R-:W-:Y:S01]  /*2040*/  F2FP.BF16.PACK_AB R38, R80, R81 ;  /* 0x000000515026723e */ /* 0x020fe200000010ff */
[----:B------:R-:W-:Y:S01]  /*2050*/  FMUL R60, R55, 1.4426950216293334961 ;  /* 0x3fb8aa3b373c7820 */ /* 0x000fe20000400000 */
[C---:B----4-:R-:W-:Y:S01]  /*2060*/  F2FP.BF16.PACK_AB R37, R52.reuse, R37 ;  /* 0x000000253425723e */ /* 0x050fe200000010ff */
[----:B------:R-:W-:Y:S02]  /*2070*/  FADD R61, R52, R39 ;  /* 0x00000027343d7221 */ /* 0x000fe40000000000 */
[----:B------:R-:W-:-:S02]  /*2080*/  FADD R80, R80, R53 ;  /* 0x0000003550507221 */ /* 0x000fc40000000000 */
[----:B------:R-:W-:Y:S01]  /*2090*/  MUFU.EX2 R83, R75 ;  /* 0x0000004b00537308 */ /* 0x000fe20000000800 */
[----:B------:R-:W-:-:S07]  /*20a0*/  F2FP.BF16.PACK_AB R39, R56, R102 ;  /* 0x000000663827723e */ /* 0x000fce00000010ff */
[----:B------:R-:W-:Y:S08]  /*20b0*/  MUFU.EX2 R28, R49 ;  /* 0x00000031001c7308 */ /* 0x000ff00000000800 */
[----:B------:R2:W-:Y:S08]  /*20c0*/  MUFU.EX2 R75, R54 ;  /* 0x00000036004b7308 */ /* 0x0005f00000000800 */
[----:B------:R3:W-:Y:S01]  /*20d0*/  MUFU.EX2 R49, R36 ;  /* 0x0000002400317308 */ /* 0x0007e20000000800 */
[----:B--2---:R-:W2:Y:S07]  /*20e0*/  LDSM.16.M88.4 R52, [R122+0x2800] ;  /* 0x002800007a34783b */ /* 0x004eae0000000200 */
[----:B------:R-:W4:Y:S01]  /*20f0*/  MUFU.EX2 R72, R72 ;  /* 0x0000004800487308 */ /* 0x000f220000000800 */
[----:B---3--:R-:W-:-:S07]  /*2100*/  F2FP.BF16.PACK_AB R36, R97, R96 ;  /* 0x000000606124723e */ /* 0x008fce00000010ff */
[----:B------:R-:W3:Y:S01]  /*2110*/  MUFU.EX2 R57, R57 ;  /* 0x0000003900397308 */ /* 0x000ee20000000800 */
[C---:B------:R-:W-:Y:S07]  /*2120*/  HMMA.16816.F32.BF16 R84, R36.reuse, R18, R84 ;  /* 0x000000122454723c */ /* 0x040fee0000041854 */
[----:B------:R-:W5:Y:S01]  /*2130*/  MUFU.EX2 R68, R68 ;  /* 0x0000004400447308 */ /* 0x000f620000000800 */
[----:B0-----:R-:W-:Y:S01]  /*2140*/  FADD R19, R69, R80 ;  /* 0x0000005045137221 */ /* 0x001fe20000000000 */
[----:B------:R-:W-:Y:S01]  /*2150*/  HMMA.16816.F32.BF16 R20, R36, R62, R20 ;  /* 0x0000003e2414723c */ /* 0x000fe20000041814 */
[----:B------:R-:W-:-:S05]  /*2160*/  FADD R77, R102, R61 ;  /* 0x0000003d664d7221 */ /* 0x000fca0000000000 */
[----:B------:R-:W0:Y:S01]  /*2170*/  MUFU.EX2 R14, R14 ;  /* 0x0000000e000e7308 */ /* 0x000e220000000800 */
[----:B----4-:R-:W-:Y:S02]  /*2180*/  FADD R78, R72, R19 ;  /* 0x00000013484e7221 */ /* 0x010fe40000000000 */
[----:B------:R-:W-:-:S05]  /*2190*/  FADD R18, R56, R77 ;  /* 0x0000004d38127221 */ /* 0x000fca0000000000 */
[----:B------:R-:W4:Y:S01]  /*21a0*/  MUFU.EX2 R15, R15 ;  /* 0x0000000f000f7308 */ /* 0x000f220000000800 */
[----:B------:R-:W-:Y:S02]  /*21b0*/  FADD R19, R65, R78 ;  /* 0x0000004e41137221 */ /* 0x000fe40000000000 */
[----:B------:R-:W-:Y:S01]  /*21c0*/  FFMA R61, R30, c[0x0][0x188], -R7 ;  /* 0x000062001e3d7a23 */ /* 0x000fe20000000807 */
[----:B------:R-:W-:Y:S01]  /*21d0*/  F2FP.BF16.PACK_AB R56, R72, R69 ;  /* 0x000000454838723e */ /* 0x000fe200000010ff */
[----:B------:R-:W-:-:S03]  /*21e0*/  FMUL R30, R59, 1.4426950216293334961 ;  /* 0x3fb8aa3b3b1e7820 */ /* 0x000fc60000400000 */
[----:B------:R-:W1:Y:S01]  /*21f0*/  MUFU.EX2 R16, R16 ;  /* 0x0000001000107308 */ /* 0x000e620000000800 */
[----:B---3--:R-:W-:Y:S01]  /*2200*/  FADD R18, R57, R18 ;  /* 0x0000001239127221 */ /* 0x008fe20000000000 */
[C---:B------:R-:W-:Y:S01]  /*2210*/  F2FP.BF16.PACK_AB R57, R83.reuse, R57 ;  /* 0x000000395339723e */ /* 0x040fe200000010ff */
[----:B------:R-:W-:Y:S01]  /*2220*/  FMUL R103, R58, 1.4426950216293334961 ;  /* 0x3fb8aa3b3a677820 */ /* 0x000fe20000400000 */
[C---:B-----5:R-:W-:Y:S01]  /*2230*/  F2FP.BF16.PACK_AB R58, R68.reuse, R65 ;  /* 0x00000041443a723e */ /* 0x060fe200000010ff */
[----:B------:R-:W-:Y:S01]  /*2240*/  FADD R37, R68, R19 ;  /* 0x0000001344257221 */ /* 0x000fe20000000000 */
[----:B------:R-:W-:Y:S02]  /*2250*/  F2FP.BF16.PACK_AB R59, R74, R82 ;  /* 0x000000524a3b723e */ /* 0x000fe400000010ff */
[----:B------:R-:W3:Y:S01]  /*2260*/  MUFU.EX2 R70, R70 ;  /* 0x0000004600467308 */ /* 0x000ee20000000800 */
[----:B------:R-:W-:Y:S02]  /*2270*/  FADD R19, R83, R18 ;  /* 0x0000001253137221 */ /* 0x000fe40000000000 */
[----:B0-----:R-:W-:-:S05]  /*2280*/  FADD R18, R14, R37 ;  /* 0x000000250e127221 */ /* 0x001fca0000000000 */
[----:B------:R-:W0:Y:S01]  /*2290*/  MUFU.EX2 R17, R17 ;  /* 0x0000001100117308 */ /* 0x000e220000000800 */
[----:B------:R-:W-:Y:S01]  /*22a0*/  FFMA R34, R34, c[0x0][0x188], -R7 ;  /* 0x0000620022227a23 */ /* 0x000fe20000000807 */
[----:B-1----:R-:W-:Y:S01]  /*22b0*/  HMMA.16816.F32.BF16 R84, R56, R44, R84 ;  /* 0x0000002c3854723c */ /* 0x002fe20000041854 */
[----:B------:R-:W-:-:S05]  /*22c0*/  FADD R19, R82, R19 ;  /* 0x0000001352137221 */ /* 0x000fca0000000000 */
[----:B------:R-:W1:Y:S01]  /*22d0*/  MUFU.EX2 R71, R71 ;  /* 0x0000004700477308 */ /* 0x000e620000000800 */
[----:B----4-:R-:W-:Y:S02]  /*22e0*/  FADD R37, R15, R18 ;  /* 0x000000120f257221 */ /* 0x010fe40000000000 */
[----:B------:R-:W-:Y:S02]  /*22f0*/  FMUL R34, R34, 1.4426950216293334961 ;  /* 0x3fb8aa3b22227820 */ /* 0x000fe40000400000 */
[----:B------:R-:W-:-:S03]  /*2300*/  FFMA R35, R35, c[0x0][0x188], -R7 ;  /* 0x0000620023237a23 */ /* 0x000fc60000000807 */
[----:B------:R-:W4:Y:S01]  /*2310*/  MUFU.EX2 R67, R67 ;  /* 0x0000004300437308 */ /* 0x000f220000000800 */
[----:B------:R-:W-:Y:S02]  /*2320*/  FADD R19, R74, R19 ;  /* 0x000000134a137221 */ /* 0x000fe40000000000 */
[----:B------:R-:W-:Y:S01]  /*2330*/  FADD R18, R16, R37 ;  /* 0x0000002510127221 */ /* 0x000fe20000000000 */
[----:B--2---:R-:W-:Y:S01]  /*2340*/  HMMA.16816.F32.BF16 R20, R56, R52, R20 ;  /* 0x000000343814723c */ /* 0x004fe20000041814 */
[----:B------:R-:W-:-:S03]  /*2350*/  FMUL R35, R35, 1.4426950216293334961 ;  /* 0x3fb8aa3b23237820 */ /* 0x000fc60000400000 */
[----:B------:R-:W2:Y:S01]  /*2360*/  MUFU.EX2 R98, R98 ;  /* 0x0000006200627308 */ /* 0x000ea20000000800 */
[----:B---3--:R-:W-:Y:S01]  /*2370*/  FADD R44, R70, R19 ;  /* 0x00000013462c7221 */ /* 0x008fe20000000000 */
[C---:B0-----:R-:W-:Y:S01]  /*2380*/  F2FP.BF16.PACK_AB R38, R17.reuse, R16 ;  /* 0x000000101126723e */ /* 0x041fe200000010ff */
[----:B------:R-:W-:-:S05]  /*2390*/  FADD R45, R17, R18 ;  /* 0x00000012112d7221 */ /* 0x000fca0000000000 */
[----:B------:R-:W0:Y:S01]  /*23a0*/  MUFU.EX2 R34, R34 ;  /* 0x0000002200227308 */ /* 0x000e220000000800 */
[----:B------:R-:W3:Y:S01]  /*23b0*/  LDSM.16.M88.4 R16, [R8+0x2080] ;  /* 0x002080000810783b */ /* 0x000ee20000000200 */
[----:B-1----:R-:W-:Y:S01]  /*23c0*/  FADD R39, R71, R44 ;  /* 0x0000002c47277221 */ /* 0x002fe20000000000 */
[----:B------:R-:W-:Y:S01]  /*23d0*/  F2FP.BF16.PACK_AB R36, R15, R14 ;  /* 0x0000000e0f24723e */ /* 0x000fe200000010ff */
[----:B------:R-:W-:Y:S01]  /*23e0*/  FFMA R76, R50, c[0x0][0x188], -R7 ;  /* 0x00006200324c7a23 */ /* 0x000fe20000000807 */
[----:B------:R-:W-:Y:S01]  /*23f0*/  F2FP.BF16.PACK_AB R37, R71, R70 ;  /* 0x000000464725723e */ /* 0x000fe200000010ff */
[----:B------:R-:W1:Y:S02]  /*2400*/  LDSM.16.M88.4 R56, [R8+0x2880] ;  /* 0x002880000838783b */ /* 0x000e640000000200 */
[----:B------:R-:W5:Y:S01]  /*2410*/  MUFU.EX2 R35, R35 ;  /* 0x0000002300237308 */ /* 0x000f620000000800 */
[----:B------:R-:W-:Y:S01]  /*2420*/  FADD R44, R66, R39 ;  /* 0x00000027422c7221 */ /* 0x000fe20000000000 */
[----:B----4-:R-:W-:Y:S01]  /*2430*/  F2FP.BF16.PACK_AB R39, R67, R66 ;  /* 0x000000424327723e */ /* 0x010fe200000010ff */
[----:B------:R-:W-:-:S05]  /*2440*/  FMUL R50, R89, 1.4426950216293334961 ;  /* 0x3fb8aa3b59327820 */ /* 0x000fca0000400000 */
[----:B------:R-:W4:Y:S01]  /*2450*/  MUFU.EX2 R32, R32 ;  /* 0x0000002000207308 */ /* 0x000f220000000800 */
[----:B--2---:R-:W-:Y:S02]  /*2460*/  FADD R52, R98, R45 ;  /* 0x0000002d62347221 */ /* 0x004fe40000000000 */
[----:B------:R-:W-:Y:S01]  /*2470*/  FADD R67, R67, R44 ;  /* 0x0000002c43437221 */ /* 0x000fe20000000000 */
[----:B------:R-:W-:Y:S01]  /*2480*/  HMMA.16816.F32.BF16 R84, R36, R46, R84 ;  /* 0x0000002e2454723c */ /* 0x000fe20000041854 */
[----:B------:R-:W-:-:S03]  /*2490*/  FADD R45, R73, R52 ;  /* 0x00000034492d7221 */ /* 0x000fc60000000000 */
[----:B------:R-:W2:Y:S03]  /*24a0*/  MUFU.EX2 R60, R60 ;  /* 0x0000003c003c7308 */ /* 0x000ea60000000800 */
[----:B0-----:R-:W-:Y:S02]  /*24b0*/  FADD R46, R34, R67 ;  /* 0x00000043222e7221 */ /* 0x001fe40000000000 */
[----:B------:R-:W-:-:S03]  /*24c0*/  FADD R45, R64, R45 ;  /* 0x0000002d402d7221 */ /* 0x000fc60000000000 */
[----:B------:R-:W0:Y:S01]  /*24d0*/  MUFU.EX2 R50, R50 ;  /* 0x0000003200327308 */ /* 0x000e220000000800 */
[----:B-----5:R-:W-:Y:S02]  /*24e0*/  FADD R52, R35, R46 ;  /* 0x0000002e23347221 */ /* 0x020fe40000000000 */
[----:B------:R-:W-:Y:S02]  /*24f0*/  FFMA R48, R48, c[0x0][0x188], -R5 ;  /* 0x0000620030307a23 */ /* 0x000fe40000000805 */
[----:B------:R-:W-:-:S03]  /*2500*/  FFMA R62, R42, c[0x0][0x188], -R7 ;  /* 0x000062002a3e7a23 */ /* 0x000fc60000000807 */
[----:B------:R-:W5:Y:S01]  /*2510*/  MUFU.EX2 R99, R99 ;  /* 0x0000006300637308 */ /* 0x000f620000000800 */
[----:B------:R-:W-:Y:S01]  /*2520*/  FMUL R42, R88, 1.4426950216293334961 ;  /* 0x3fb8aa3b582a7820 */ /* 0x000fe20000400000 */
[----:B------:R-:W-:Y:S01]  /*2530*/  HMMA.16816.F32.BF16 R20, R36, R54, R20 ;  /* 0x000000362414723c */ /* 0x000fe20000041814 */
[----:B----4-:R-:W-:-:S05]  /*2540*/  FADD R66, R32, R45 ;  /* 0x0000002d20427221 */ /* 0x010fca0000000000 */
[----:B------:R-:W4:Y:S01]  /*2550*/  MUFU.EX2 R30, R30 ;  /* 0x0000001e001e7308 */ /* 0x000f220000000800 */
[----:B------:R-:W-:Y:S02]  /*2560*/  FADD R37, R75, R52 ;  /* 0x000000344b257221 */ /* 0x000fe40000000000 */
[----:B------:R-:W-:Y:S02]  /*2570*/  FMUL R48, R48, 1.4426950216293334961 ;  /* 0x3fb8aa3b30307820 */ /* 0x000fe40000400000 */
[----:B------:R-:W-:-:S03]  /*2580*/  FFMA R51, R51, c[0x0][0x188], -R7 ;  /* 0x0000620033337a23 */ /* 0x000fc60000000807 */
[----:B------:R-:W0:Y:S01]  /*2590*/  MUFU.EX2 R33, R33 ;  /* 0x0000002100217308 */ /* 0x000e220000000800 */
[----:B------:R-:W-:Y:S02]  /*25a0*/  FADD R39, R101, R66 ;  /* 0x0000004265277221 */ /* 0x000fe40000000000 */
[----:B------:R-:W-:-:S05]  /*25b0*/  FMUL R76, R76, 1.4426950216293334961 ;  /* 0x3fb8aa3b4c4c7820 */ /* 0x000fca0000400000 */
[----:B------:R-:W1:Y:S01]  /*25c0*/  MUFU.EX2 R103, R103 ;  /* 0x0000006700677308 */ /* 0x000e620000000800 */
[----:B--2---:R-:W-:Y:S01]  /*25d0*/  FADD R37, R60, R37 ;  /* 0x000000253c257221 */ /* 0x004fe20000000000 */
[----:B------:R-:W-:Y:S01]  /*25e0*/  F2FP.BF16.PACK_AB R46, R32, R64 ;  /* 0x00000040202e723e */ /* 0x000fe200000010ff */
[----:B------:R-:W-:Y:S02]  /*25f0*/  FMUL R15, R51, 1.4426950216293334961 ;  /* 0x3fb8aa3b330f7820 */ /* 0x000fe40000400000 */
[----:B------:R-:W-:-:S03]  /*2600*/  FADD R32, R100, R39 ;  /* 0x0000002764207221 */ /* 0x000fc60000000000 */
[----:B------:R-:W2:Y:S01]  /*2610*/  MUFU.EX2 R42, R42 ;  /* 0x0000002a002a7308 */ /* 0x000ea20000000800 */
[----:B0-----:R-:W-:Y:S01]  /*2620*/  FADD R37, R50, R37 ;  /* 0x0000002532257221 */ /* 0x001fe20000000000 */
[----:B------:R-:W-:Y:S01]  /*2630*/  F2FP.BF16.PACK_AB R45, R35, R34 ;  /* 0x00000022232d723e */ /* 0x000fe200000010ff */
[--C-:B------:R-:W-:Y:S02]  /*2640*/  FFMA R51, R26, c[0x0][0x188], -R7.reuse ;  /* 0x000062001a337a23 */ /* 0x100fe40000000807 */
[----:B------:R-:W-:-:S03]  /*2650*/  FFMA R31, R31, c[0x0][0x188], -R7 ;  /* 0x000062001f1f7a23 */ /* 0x000fc60000000807 */
[----:B------:R-:W0:Y:S01]  /*2660*/  MUFU.EX2 R48, R48 ;  /* 0x0000003000307308 */ /* 0x000e220000000800 */
[----:B------:R-:W-:Y:S01]  /*2670*/  FMUL R26, R61, 1.4426950216293334961 ;  /* 0x3fb8aa3b3d1a7820 */ /* 0x000fe20000400000 */
[----:B------:R-:W-:Y:S01]  /*2680*/  F2FP.BF16.PACK_AB R44, R73, R98 ;  /* 0x00000062492c723e */ /* 0x000fe200000010ff */
[----:B-----5:R-:W-:Y:S01]  /*2690*/  FADD R34, R99, R32 ;  /* 0x0000002063227221 */ /* 0x020fe20000000000 */
[----:B------:R-:W-:-:S04]  /*26a0*/  F2FP.BF16.PACK_AB R47, R60, R75 ;  /* 0x0000004b3c2f723e */ /* 0x000fc800000010ff */
[----:B------:R-:W5:Y:S01]  /*26b0*/  MUFU.EX2 R14, R76 ;  /* 0x0000004c000e7308 */ /* 0x000f620000000800 */
[----:B----4-:R-:W-:Y:S01]  /*26c0*/  FADD R32, R30, R37 ;  /* 0x000000251e207221 */ /* 0x010fe20000000000 */
[----:B------:R-:W-:Y:S01]  /*26d0*/  F2FP.BF16.PACK_AB R102, R33, R99 ;  /* 0x000000632166723e */ /* 0x000fe200000010ff */
[----:B------:R-:W-:Y:S02]  /*26e0*/  FMUL R31, R31, 1.4426950216293334961 ;  /* 0x3fb8aa3b1f1f7820 */ /* 0x000fe40000400000 */
[----:B------:R-:W-:-:S03]  /*26f0*/  FADD R35, R33, R34 ;  /* 0x0000002221237221 */ /* 0x000fc60000000000 */
[----:B------:R-:W4:Y:S01]  /*2700*/  MUFU.EX2 R15, R15 ;  /* 0x0000000f000f7308 */ /* 0x000f220000000800 */
[----:B-1----:R-:W-:Y:S01]  /*2710*/  FADD R33, R103, R32 ;  /* 0x0000002067217221 */ /* 0x002fe20000000000 */
[----:B---3--:R-:W-:Y:S01]  /*2720*/  HMMA.16816.F32.BF16 R84, R44, R16, R84 ;  /* 0x000000102c54723c */ /* 0x008fe20000041854 */
[----:B------:R-:W-:-:S05]  /*2730*/  FMUL R36, R62, 1.4426950216293334961 ;  /* 0x3fb8aa3b3e247820 */ /* 0x000fca0000400000 */
[----:B------:R-:W1:Y:S01]  /*2740*/  MUFU.EX2 R26, R26 ;  /* 0x0000001a001a7308 */ /* 0x000e620000000800 */
[----:B------:R-:W-:Y:S02]  /*2750*/  FFMA R43, R43, c[0x0][0x188], -R7 ;  /* 0x000062002b2b7a23 */ /* 0x000fe40000000807 */
[----:B--2---:R-:W-:Y:S01]  /*2760*/  FADD R33, R42, R33 ;  /* 0x000000212a217221 */ /* 0x004fe20000000000 */
[----:B------:R-:W-:Y:S01]  /*2770*/  F2FP.BF16.PACK_AB R100, R100, R101 ;  /* 0x000000656464723e */ /* 0x000fe200000010ff */
[----:B0-----:R-:W-:-:S03]  /*2780*/  FADD R35, R48, R35 ;  /* 0x0000002330237221 */ /* 0x001fc60000000000 */
[----:B------:R-:W0:Y:S01]  /*2790*/  MUFU.EX2 R31, R31 ;  /* 0x0000001f001f7308 */ /* 0x000e220000000800 */
[----:B------:R-:W-:Y:S01]  /*27a0*/  F2FP.BF16.PACK_AB R101, R30, R50 ;  /* 0x000000321e65723e */ /* 0x000fe200000010ff */
[----:B------:R-:W-:Y:S02]  /*27b0*/  FMUL R43, R43, 1.4426950216293334961 ;  /* 0x3fb8aa3b2b2b7820 */ /* 0x000fe40000400000 */
[----:B-----5:R-:W-:Y:S01]  /*27c0*/  FADD R30, R14, R33 ;  /* 0x000000210e1e7221 */ /* 0x020fe20000000000 */
[----:B------:R-:W-:Y:S01]  /*27d0*/  HMMA.16816.F32.BF16 R44, R44, R56, R20 ;  /* 0x000000382c2c723c */ /* 0x000fe20000041814 */
[----:B------:R-:W-:Y:S02]  /*27e0*/  FMUL R51, R51, 1.4426950216293334961 ;  /* 0x3fb8aa3b33337820 */ /* 0x000fe40000400000 */
[----:B------:R-:W2:Y:S01]  /*27f0*/  MUFU.EX2 R36, R36 ;  /* 0x0000002400247308 */ /* 0x000ea20000000800 */
[----:B------:R-:W-:Y:S02]  /*2800*/  FADD R16, R28, R35 ;  /* 0x000000231c107221 */ /* 0x000fe40000000000 */
[----:B------:R-:W-:Y:S01]  /*2810*/  FFMA R27, R27, c[0x0][0x188], -R7 ;  /* 0x000062001b1b7a23 */ /* 0x000fe20000000807 */
[----:B------:R-:W-:Y:S01]  /*2820*/  F2FP.BF16.PACK_AB R103, R42, R103 ;  /* 0x000000672a67723e */ /* 0x000fe200000010ff */
[----:B----4-:R-:W-:Y:S01]  /*2830*/  FADD R21, R15, R30 ;  /* 0x0000001e0f157221 */ /* 0x010fe20000000000 */
[----:B------:R-:W3:Y:S02]  /*2840*/  LDSM.16.M88.4 R32, [R122+0x2080] ;  /* 0x002080007a20783b */ /* 0x000ee40000000200 */
[----:B------:R-:W4:Y:S01]  /*2850*/  MUFU.EX2 R17, R43 ;  /* 0x0000002b00117308 */ /* 0x000f220000000800 */
[----:B------:R-:W-:-:S02]  /*2860*/  FADD R37, R29, R16 ;  /* 0x000000101d257221 */ /* 0x000fc40000000000 */
[----:B------:R-:W-:Y:S02]  /*2870*/  FMUL R27, R27, 1.4426950216293334961 ;  /* 0x3fb8aa3b1b1b7820 */ /* 0x000fe40000400000 */
[----:B-1----:R-:W-:-:S03]  /*2880*/  FADD R38, R26, R21 ;  /* 0x000000151a267221 */ /* 0x002fc60000000000 */
[----:B------:R-:W1:Y:S01]  /*2890*/  MUFU.EX2 R51, R51 ;  /* 0x0000003300337308 */ /* 0x000e620000000800 */
[----:B------:R-:W-:Y:S01]  /*28a0*/  FADD R30, R40, R37 ;  /* 0x00000025281e7221 */ /* 0x000fe20000000000 */
[----:B------:R-:W-:Y:S01]  /*28b0*/  HMMA.16816.F32.BF16 R84, R100, R18, R84 ;  /* 0x000000126454723c */ /* 0x000fe20000041854 */
[----:B0-----:R-:W-:Y:S01]  /*28c0*/  FADD R37, R31, R38 ;  /* 0x000000261f257221 */ /* 0x001fe20000000000 */
[----:B------:R-:W-:Y:S01]  /*28d0*/  LDSM.16.M88.4 R20, [R122+0x2880] ;  /* 0x002880007a14783b */ /* 0x000fe20000000200 */
[----:B------:R-:W-:-:S03]  /*28e0*/  FADD R39, R41, R30 ;  /* 0x0000001e29277221 */ /* 0x000fc60000000000 */
[----:B------:R-:W0:Y:S01]  /*28f0*/  MUFU.EX2 R16, R27 ;  /* 0x0000001b00107308 */ /* 0x000e220000000800 */
[----:B--2---:R-:W-:Y:S02]  /*2900*/  FADD R30, R36, R37 ;  /* 0x00000025241e7221 */ /* 0x004fe40000000000 */
[----:B------:R-:W-:Y:S02]  /*2910*/  FADD R18, R24, R39 ;  /* 0x0000002718127221 */ /* 0x000fe40000000000 */
[----:B----4-:R-:W-:Y:S02]  /*2920*/  FADD R30, R17, R30 ;  /* 0x0000001e111e7221 */ /* 0x010fe40000000000 */
[----:B------:R-:W-:Y:S02]  /*2930*/  FADD R18, R25, R18 ;  /* 0x0000001219127221 */ /* 0x000fe40000000000 */
[----:B-1----:R-:W-:Y:S02]  /*2940*/  FADD R19, R51, R30 ;  /* 0x0000001e33137221 */ /* 0x002fe40000000000 */
[----:B------:R-:W-:-:S02]  /*2950*/  FADD R18, R49, R18 ;  /* 0x0000001231127221 */ /* 0x000fc40000000000 */
[----:B0-----:R-:W-:-:S03]  /*2960*/  FADD R19, R16, R19 ;  /* 0x0000001310137221 */ /* 0x001fc60000000000 */
[----:B------:R-:W0:Y:S04]  /*2970*/  SHFL.BFLY PT, R27, R18, 0x2, 0x1f ;  /* 0x0c401f00121b7f89 */ /* 0x000e2800000e0000 */
[----:B------:R-:W1:Y:S01]  /*2980*/  SHFL.BFLY PT, R38, R19, 0x2, 0x1f ;  /* 0x0c401f0013267f89 */ /* 0x000e6200000e0000 */
[----:B------:R-:W-:Y:S01]  /*2990*/  HMMA.16816.F32.BF16 R44, R100, R58, R44 ;  /* 0x0000003a642c723c */ /* 0x000fe2000004182c */
[----:B------:R-:W-:Y:S02]  /*29a0*/  F2FP.BF16.PACK_AB R30, R40, R29 ;  /* 0x0000001d281e723e */ /* 0x000fe400000010ff */
[----:B------:R-:W-:Y:S02]  /*29b0*/  F2FP.BF16.PACK_AB R28, R28, R48 ;  /* 0x000000301c1c723e */ /* 0x000fe400000010ff */
[----:B------:R-:W-:-:S02]  /*29c0*/  F2FP.BF16.PACK_AB R29, R15, R14 ;  /* 0x0000000e0f1d723e */ /* 0x000fc400000010ff */
[----:B------:R-:W-:-:S07]  /*29d0*/  F2FP.BF16.PACK_AB R31, R31, R26 ;  /* 0x0000001a1f1f723e */ /* 0x000fce00000010ff */
[----:B---3--:R-:W-:Y:S01]  /*29e0*/  HMMA.16816.F32.BF16 R84, R28, R32, R84 ;  /* 0x000000201c54723c */ /* 0x008fe20000041854 */
[----:B0-----:R-:W-:Y:S02]  /*29f0*/  FADD R14, R18, R27 ;  /* 0x0000001b120e7221 */ /* 0x001fe40000000000 */
[----:B-1----:R-:W-:-:S07]  /*2a00*/  FADD R38, R19, R38 ;  /* 0x0000002613267221 */ /* 0x002fce0000000000 */
[----:B------:R-:W-:Y:S01]  /*2a10*/  HMMA.16816.F32.BF16 R44, R28, R20, R44 ;  /* 0x000000141c2c723c */ /* 0x000fe2000004182c */
[----:B------:R-:W0:Y:S04]  /*2a20*/  SHFL.BFLY PT, R15, R14, 0x1, 0x1f ;  /* 0x0c201f000e0f7f89 */ /* 0x000e2800000e0000 */
[----:B------:R-:W1:Y:S01]  /*2a30*/  SHFL.BFLY PT, R29, R38, 0x1, 0x1f ;  /* 0x0c201f00261d7f89 */ /* 0x000e6200000e0000 */
[----:B------:R-:W-:-:S04]  /*2a40*/  IADD3 R2, R2, 0x80, RZ ;  /* 0x0000008002027810 */ /* 0x000fc80007ffe0ff */
[----:B------:R-:W-:Y:S02]  /*2a50*/  ISETP.GE.AND P0, PT, R2, c[0x0][0x1d0], PT ;  /* 0x0000740002007a0c */ /* 0x000fe40003f06270 */
[----:B------:R-:W-:Y:S02]  /*2a60*/  F2FP.BF16.PACK_AB R26, R49, R25 ;  /* 0x00000019311a723e */ /* 0x000fe400000010ff */
[----:B------:R-:W-:Y:S02]  /*2a70*/  F2FP.BF16.PACK_AB R24, R24, R41 ;  /* 0x000000291818723e */ /* 0x000fe400000010ff */
[----:B------:R-:W-:Y:S02]  /*2a80*/  F2FP.BF16.PACK_AB R25, R17, R36 ;  /* 0x000000241119723e */ /* 0x000fe400000010ff */
[----:B------:R-:W-:Y:S02]  /*2a90*/  F2FP.BF16.PACK_AB R27, R16, R51 ;  /* 0x00000033101b723e */ /* 0x000fe400000010ff */
[----:B------:R-:W-:Y:S01]  /*2aa0*/  MOV R17, 0x80 ;  /* 0x0000008000117802 */ /* 0x000fe20000000f00 */
[----:B0-----:R-:W-:-:S04]  /*2ab0*/  FADD R16, R14, R15 ;  /* 0x0000000f0e107221 */ /* 0x001fc80000000000 */
[----:B------:R-:W-:Y:S01]  /*2ac0*/  HMMA.16816.F32.BF16 R84, R24, R34, R84 ;  /* 0x000000221854723c */ /* 0x000fe20000041854 */
[----:B-1----:R-:W-:Y:S02]  /*2ad0*/  FADD R29, R38, R29 ;  /* 0x0000001d261d7221 */ /* 0x002fe40000000000 */
[----:B------:R-:W-:-:S05]  /*2ae0*/  FFMA R3, R13, R3, R16 ;  /* 0x000000030d037223 */ /* 0x000fca0000000010 */
[----:B------:R-:W-:Y:S01]  /*2af0*/  HMMA.16816.F32.BF16 R20, R24, R22, R44 ;  /* 0x000000161814723c */ /* 0x000fe2000004182c */
[----:B------:R-:W-:Y:S01]  /*2b00*/  FFMA R12, R11, R12, R29 ;  /* 0x0000000c0b0c7223 */ /* 0x000fe2000000001d */
[----:B------:R-:W-:Y:S01]  /*2b10*/  MOV R13, R5 ;  /* 0x00000005000d7202 */ /* 0x000fe20000000f00 */
[C---:B------:R-:W-:Y:S01]  /*2b20*/  IMAD R0, R17.reuse, c[0x0][0x1b4], R0 ;  /* 0x00006d0011007a24 */ /* 0x040fe200078e0200 */
[----:B------:R-:W-:Y:S01]  /*2b30*/  MOV R11, R7 ;  /* 0x00000007000b7202 */ /* 0x000fe20000000f00 */
[----:B------:R-:W-:Y:S01]  /*2b40*/  IMAD R6, R17, c[0x0][0x1a4], R6 ;  /* 0x0000690011067a24 */ /* 0x000fe200078e0206 */
[----:B------:R-:W-:Y:S01]  /*2b50*/  @P0 CALL.REL.NOINC `(.L_x_0) ;  /* 0x0000001000000944 */ /* 0x000fe20003c00000 */
[----:B------:R-:W-:Y:S05]  /*2b60*/  BRA `(.L_x_1) ;  /* 0xffffdec000007947 */ /* 0x000fea000383ffff */
.L_x_0:
[----:B------:R-:W-:-:S04]  /*2b70*/  NOP ;  /* 0x0000000000007918 */ /* 0x000fc80000000000 */
[----:B------:R-:W-:-:S09]  /*2b80*/  NOP ;  /* 0x0000000000007918 */ /* 0x000fd20000000000 */
[----:B------:R-:W1:Y:S01]  /*2b90*/  S2R R32, SR_CTAID.Y ;  /* 0x0000000000207919 */ /* 0x000e620000002600 */
[----:B0-----:R-:W-:Y:S01]  /*2ba0*/  IMAD R8, R121, c[0x0][0x1c4], RZ ;  /* 0x0000710079087a24 */ /* 0x001fe200078e02ff */
[----:B------:R-:W-:Y:S02]  /*2bb0*/  MOV R29, R3 ;  /* 0x00000003001d7202 */ /* 0x000fe40000000f00 */
[----:B------:R-:W-:Y:S01]  /*2bc0*/  MOV R25, R23 ;  /* 0x0000001700197202 */ /* 0x000fe20000000f00 */
[C---:B------:R-:W-:Y:S01]  /*2bd0*/  IMAD.HI R17, R8.reuse, 0x2, RZ ;  /* 0x0000000208117827 */ /* 0x040fe200078e02ff */
[----:B------:R-:W-:Y:S01]  /*2be0*/  MOV R23, R12 ;  /* 0x0000000c00177202 */ /* 0x000fe20000000f00 */
[----:B------:R-:W0:Y:S01]  /*2bf0*/  S2R R26, SR_TID.X ;  /* 0x00000000001a7919 */ /* 0x000e220000002100 */
[----:B------:R-:W-:Y:S01]  /*2c00*/  SHF.L.U32 R2, R8, 0x1, RZ ;  /* 0x0000000108027819 */ /* 0x000fe200000006ff */
[C---:B------:R-:W-:Y:S01]  /*2c10*/  FMUL R0, R29.reuse, 8388608 ;  /* 0x4b0000001d007820 */ /* 0x040fe20000400000 */
[----:B------:R-:W-:Y:S01]  /*2c20*/  FSETP.GEU.AND P4, PT, R29, 1.175494350822287508e-38, PT ;  /* 0x008000001d00780b */ /* 0x000fe20003f8e000 */
[----:B------:R-:W-:Y:S01]  /*2c30*/  BAR.SYNC.DEFER_BLOCKING 0x0 ;  /* 0x0000000000007b1d */ /* 0x000fe20000010000 */
[----:B------:R-:W-:-:S02]  /*2c40*/  SHF.L.U32 R10, R124, 0x2, RZ ;  /* 0x000000027c0a7819 */ /* 0x000fc400000006ff */
[----:B------:R-:W-:Y:S02]  /*2c50*/  LOP3.LUT R16, R124, 0x18, RZ, 0xc0, !PT ;  /* 0x000000187c107812 */ /* 0x000fe400078ec0ff */
[----:B------:R-:W-:Y:S02]  /*2c60*/  FSEL R0, R0, R29, !P4 ;  /* 0x0000001d00007208 */ /* 0x000fe40006000000 */
[----:B------:R-:W-:Y:S02]  /*2c70*/  FSETP.GEU.AND P3, PT, R23, 1.175494350822287508e-38, PT ;  /* 0x008000001700780b */ /* 0x000fe40003f6e000 */
[----:B------:R-:W-:Y:S02]  /*2c80*/  LOP3.LUT R9, R10, 0x780, RZ, 0xc0, !PT ;  /* 0x000007800a097812 */ /* 0x000fe400078ec0ff */
[----:B------:R-:W-:Y:S01]  /*2c90*/  LEA R12, R16, R125, 0x4 ;  /* 0x0000007d100c7211 */ /* 0x000fe200078e20ff */
[----:B-1----:R-:W-:Y:S01]  /*2ca0*/  IMAD R6, R32, c[0x0][0x1c0], RZ ;  /* 0x0000700020067a24 */ /* 0x002fe200078e02ff */
[----:B------:R-:W-:-:S02]  /*2cb0*/  IADD3 R4, R0, -0x3f3504f3, RZ ;  /* 0xc0cafb0d00047810 */ /* 0x000fc40007ffe0ff */
[----:B------:R-:W-:Y:S02]  /*2cc0*/  MOV R27, R21 ;  /* 0x00000015001b7202 */ /* 0x000fe40000000f00 */
[C---:B------:R-:W-:Y:S01]  /*2cd0*/  SHF.L.U32 R3, R6.reuse, 0x1, RZ ;  /* 0x0000000106037819 */ /* 0x040fe200000006ff */
[----:B------:R-:W-:Y:S01]  /*2ce0*/  IMAD.HI R6, R6, 0x2, RZ ;  /* 0x0000000206067827 */ /* 0x000fe200078e02ff */
[----:B------:R-:W-:Y:S02]  /*2cf0*/  LEA R21, R12, R9, 0x4 ;  /* 0x000000090c157211 */ /* 0x000fe400078e20ff */
[----:B------:R-:W-:Y:S01]  /*2d00*/  IADD3 R3, P5, P6, R2, c[0x0][0x178], R3 ;  /* 0x00005e0002037a10 */ /* 0x000fe20007ebe003 */
[----:B------:R-:W-:Y:S01]  /*2d10*/  FMUL R2, R23, 8388608 ;  /* 0x4b00000017027820 */ /* 0x000fe20000400000 */
[----:B------:R-:W-:Y:S02]  /*2d20*/  LOP3.LUT R9, R4, 0xff800000, RZ, 0xc0, !PT ;  /* 0xff80000004097812 */ /* 0x000fe400078ec0ff */
[----:B------:R-:W-:-:S02]  /*2d30*/  FSETP.GT.AND P2, PT, |R29|, 8.50705917302346158658e+37, PT ;  /* 0x7e8000001d00780b */ /* 0x000fc40003f44200 */
[----:B------:R-:W-:Y:S01]  /*2d40*/  FSEL R2, R2, R23, !P3 ;  /* 0x0000001702027208 */ /* 0x000fe20005800000 */
[----:B------:R1:W-:Y:S01]  /*2d50*/  I2F R11, R9 ;  /* 0x00000009000b7306 */ /* 0x0003e20000201400 */
[----:B------:R-:W-:Y:S02]  /*2d60*/  IADD3.X R35, R17, c[0x0][0x17c], R6, P5, P6 ;  /* 0x00005f0011237a10 */ /* 0x000fe40002fec406 */
[----:B------:R-:W-:Y:S02]  /*2d70*/  IADD3 R4, R2, -0x3f3504f3, RZ ;  /* 0xc0cafb0d02047810 */ /* 0x000fe40007ffe0ff */
[C---:B------:R-:W-:Y:S02]  /*2d80*/  FSETP.GEU.AND P1, PT, |R29|.reuse, 1.175494350822287508e-38, PT ;  /* 0x008000001d00780b */ /* 0x040fe40003f2e200 */
[----:B------:R-:W-:Y:S02]  /*2d90*/  LOP3.LUT R13, R4, 0xff800000, RZ, 0xc0, !PT ;  /* 0xff800000040d7812 */ /* 0x000fe400078ec0ff */
[----:B------:R-:W-:Y:S01]  /*2da0*/  FSEL R4, RZ, -23, P4 ;  /* 0xc1b80000ff047808 */ /* 0x000fe20002000000 */
[----:B------:R-:W-:Y:S01]  /*2db0*/  @P2 FMUL R29, R29, 0.25 ;  /* 0x3e8000001d1d2820 */ /* 0x000fe20000400000 */
[----:B------:R-:W-:Y:S01]  /*2dc0*/  FSETP.GT.AND P4, PT, |R23|, 8.50705917302346158658e+37, PT ;  /* 0x7e8000001700780b */ /* 0x000fe20003f84200 */
[----:B------:R-:W2:Y:S01]  /*2dd0*/  I2F R15, R13 ;  /* 0x0000000d000f7306 */ /* 0x000ea20000201400 */
[----:B------:R-:W-:Y:S01]  /*2de0*/  FSEL R6, RZ, -23, P3 ;  /* 0xc1b80000ff067808 */ /* 0x000fe20001800000 */
[----:B------:R-:W-:Y:S01]  /*2df0*/  @P2 FMUL R27, R27, 0.25 ;  /* 0x3e8000001b1b2820 */ /* 0x000fe20000400000 */
[----:B------:R-:W-:Y:S01]  /*2e00*/  FSETP.GEU.AND P3, PT, |R23|, 1.175494350822287508e-38, PT ;  /* 0x008000001700780b */ /* 0x000fe20003f6e200 */
[----:B------:R-:W-:Y:S01]  /*2e10*/  @P2 FMUL R20, R20, 0.25 ;  /* 0x3e80000014142820 */ /* 0x000fe20000400000 */
[C---:B------:R-:W-:Y:S01]  /*2e20*/  LOP3.LUT R12, R10.reuse, 0x7c, RZ, 0xc0, !PT ;  /* 0x0000007c0a0c7812 */ /* 0x040fe200078ec0ff */
[----:B------:R-:W-:Y:S01]  /*2e30*/  @!P1 FMUL R29, R29, 16777216 ;  /* 0x4b8000001d1d9820 */ /* 0x000fe20000400000 */
[----:B------:R-:W-:Y:S01]  /*2e40*/  LOP3.LUT R10, R10, 0x3c0, RZ, 0xc0, !PT ;  /* 0x000003c00a0a7812 */ /* 0x000fe200078ec0ff */
[----:B------:R-:W-:Y:S01]  /*2e50*/  @P2 FMUL R85, R85, 0.25 ;  /* 0x3e80000055552820 */ /* 0x000fe20000400000 */
[----:B-1----:R-:W-:Y:S01]  /*2e60*/  IADD3 R9, R0, -R9, RZ ;  /* 0x8000000900097210 */ /* 0x002fe20007ffe0ff */
[----:B------:R-:W-:Y:S01]  /*2e70*/  @P2 FMUL R84, R84, 0.25 ;  /* 0x3e80000054542820 */ /* 0x000fe20000400000 */
[----:B------:R-:W-:Y:S01]  /*2e80*/  LEA R125, R125, R10, 0x3 ;  /* 0x0000000a7d7d7211 */ /* 0x000fe200078e18ff */
[----:B------:R-:W-:Y:S01]  /*2e90*/  @P4 FMUL R23, R23, 0.25 ;  /* 0x3e80000017174820 */ /* 0x000fe20000400000 */
[----:B------:R-:W1:Y:S01]  /*2ea0*/  MUFU.RCP R10, R29 ;  /* 0x0000001d000a7308 */ /* 0x000e620000001000 */
[----:B------:R-:W-:Y:S01]  /*2eb0*/  MOV R28, 0x3dc6b27f ;  /* 0x3dc6b27f001c7802 */ /* 0x000fe20000000f00 */
[----:B------:R-:W-:Y:S01]  /*2ec0*/  FADD R9, R9, -1 ;  /* 0xbf80000009097421 */ /* 0x000fe20000000000 */
[----:B------:R-:W-:Y:S01]  /*2ed0*/  SHF.R.S32.HI R14, RZ, 0x5, R124 ;  /* 0x00000005ff0e7819 */ /* 0x000fe2000001147c */
[----:B------:R-:W-:Y:S01]  /*2ee0*/  @!P3 FMUL R23, R23, 16777216 ;  /* 0x4b8000001717b820 */ /* 0x000fe20000400000 */
[----:B------:R-:W-:Y:S01]  /*2ef0*/  SHF.L.U32 R34, R124, 0x1, RZ ;  /* 0x000000017c227819 */ /* 0x000fe200000006ff */
[----:B--2---:R-:W-:Y:S01]  /*2f00*/  FFMA.FTZ R24, R15, 1.1920928955078125e-07, R6 ;  /* 0x340000000f187823 */ /* 0x004fe20000010006 */
[----:B------:R-:W-:Y:S01]  /*2f10*/  SGXT R14, R14, 0x1 ;  /* 0x000000010e0e781a */ /* 0x000fe20000000200 */
[----:B------:R2:W3:Y:S01]  /*2f20*/  MUFU.RCP R8, R23 ;  /* 0x0000001700087308 */ /* 0x0004e20000001000 */
[----:B------:R-:W-:Y:S01]  /*2f30*/  FFMA.FTZ R6, R9, R28, -0.16845393180847167969 ;  /* 0xbe2c7f3009067423 */ /* 0x000fe2000001001c */
[----:B------:R-:W-:Y:S01]  /*2f40*/  LOP3.LUT R19, R12, 0x380, R34, 0xf8, !PT ;  /* 0x000003800c137812 */ /* 0x000fe200078ef822 */
[----:B------:R-:W-:Y:S01]  /*2f50*/  @P4 FMUL R25, R25, 0.25 ;  /* 0x3e80000019194820 */ /* 0x000fe20000400000 */
[----:B------:R-:W-:Y:S01]  /*2f60*/  LEA.HI R21, R16, R21, RZ, 0x1f ;  /* 0x0000001510157211 */ /* 0x000fe200078ff8ff */
[----:B------:R-:W-:Y:S01]  /*2f70*/  @P4 FMUL R22, R22, 0.25 ;  /* 0x3e80000016164820 */ /* 0x000fe20000400000 */
[----:B------:R-:W-:Y:S01]  /*2f80*/  LOP3.LUT R18, R19, 0x1008, R14, 0x78, !PT ;  /* 0x0000100813127812 */ /* 0x000fe200078e780e */
[----:B------:R-:W-:Y:S01]  /*2f90*/  @P4 FMUL R87, R87, 0.25 ;  /* 0x3e80000057574820 */ /* 0x000fe20000400000 */
[----:B0-----:R-:W-:Y:S01]  /*2fa0*/  SHF.R.U32.HI R26, RZ, 0x8, R26 ;  /* 0x00000008ff1a7819 */ /* 0x001fe2000001161a */
[----:B------:R-:W-:Y:S01]  /*2fb0*/  @P4 FMUL R86, R86, 0.25 ;  /* 0x3e80000056564820 */ /* 0x000fe20000400000 */
[----:B------:R-:W-:Y:S01]  /*2fc0*/  IADD3 R13, R2, -R13, RZ ;  /* 0x8000000d020d7210 */ /* 0x000fe20007ffe0ff */
[----:B------:R-:W-:Y:S01]  /*2fd0*/  @!P1 FMUL R27, R27, 16777216 ;  /* 0x4b8000001b1b9820 */ /* 0x000fe20000400000 */
[----:B------:R-:W-:Y:S01]  /*2fe0*/  SGXT.U32 R26, R26, 0x1 ;  /* 0x000000011a1a781a */ /* 0x000fe20000000000 */
[----:B------:R-:W-:Y:S01]  /*2ff0*/  @!P1 FMUL R20, R20, 16777216 ;  /* 0x4b80000014149820 */ /* 0x000fe20000400000 */
[----:B--2---:R-:W-:Y:S01]  /*3000*/  MOV R23, c[0x0][0x1c8] ;  /* 0x0000720000177a02 */ /* 0x004fe20000000f00 */
[----:B------:R-:W-:Y:S01]  /*3010*/  @!P1 FMUL R85, R85, 16777216 ;  /* 0x4b80000055559820 */ /* 0x000fe20000400000 */
[----:B------:R-:W-:Y:S01]  /*3020*/  ISETP.GE.U32.AND P2, PT, R0, 0x7f800000, PT ;  /* 0x7f8000000000780c */ /* 0x000fe20003f46070 */
[----:B------:R-:W-:Y:S01]  /*3030*/  @!P1 FMUL R84, R84, 16777216 ;  /* 0x4b80000054549820 */ /* 0x000fe20000400000 */
[----:B------:R-:W-:Y:S01]  /*3040*/  ISETP.GE.U32.AND P1, PT, R2, 0x7f800000, PT ;  /* 0x7f8000000200780c */ /* 0x000fe20003f26070 */
[----:B------:R-:W-:Y:S01]  /*3050*/  FFMA.FTZ R6, R9, R6, 0.1716887056827545166 ;  /* 0x3e2fcf2a09067423 */ /* 0x000fe20000010006 */
[----:B------:R-:W-:Y:S01]  /*3060*/  LOP3.LUT P0, RZ, R124, 0x100, RZ, 0xc0, !PT ;  /* 0x000001007cff7812 */ /* 0x000fe2000780c0ff */
[----:B------:R-:W-:Y:S01]  /*3070*/  @!P3 FMUL R25, R25, 16777216 ;  /* 0x4b8000001919b820 */ /* 0x000fe20000400000 */
[----:B------:R-:W-:Y:S01]  /*3080*/  SHF.R.U32.HI R124, RZ, 0x1, R124 ;  /* 0x00000001ff7c7819 */ /* 0x000fe2000001167c */
[----:B------:R-:W-:-:S02]  /*3090*/  @!P3 FMUL R22, R22, 16777216 ;  /* 0x4b8000001616b820 */ /* 0x000fc40000400000 */
[----:B------:R-:W-:Y:S01]  /*30a0*/  @!P3 FMUL R87, R87, 16777216 ;  /* 0x4b8000005757b820 */ /* 0x000fe20000400000 */
[----:B------:R-:W-:Y:S01]  /*30b0*/  LOP3.LUT R124, R124, 0x4, RZ, 0xc0, !PT ;  /* 0x000000047c7c7812 */ /* 0x000fe200078ec0ff */
[----:B------:R-:W-:Y:S02]  /*30c0*/  @!P3 FMUL R86, R86, 16777216 ;  /* 0x4b8000005656b820 */ /* 0x000fe40000400000 */
[----:B------:R-:W-:Y:S01]  /*30d0*/  FFMA.FTZ R4, R11, 1.1920928955078125e-07, R4 ;  /* 0x340000000b047823 */ /* 0x000fe20000010004 */
[----:B------:R-:W-:Y:S01]  /*30e0*/  IADD3 R124, R124, R125, RZ ;  /* 0x0000007d7c7c7210 */ /* 0x000fe20007ffe0ff */
[C---:B-1----:R-:W-:Y:S02]  /*30f0*/  FMUL R12, R10.reuse, R27 ;  /* 0x0000001b0a0c7220 */ /* 0x042fe40000400000 */
[----:B------:R-:W-:Y:S01]  /*3100*/  FMUL R14, R10, R20 ;  /* 0x000000140a0e7220 */ /* 0x000fe20000400000 */
[----:B------:R-:W-:Y:S01]  /*3110*/  LOP3.LUT R20, R18, 0x4, RZ, 0x3c, !PT ;  /* 0x0000000412147812 */ /* 0x000fe200078e3cff */
[----:B------:R-:W-:-:S02]  /*3120*/  FMUL R17, R10, R85 ;  /* 0x000000550a117220 */ /* 0x000fc40000400000 */
[----:B------:R-:W-:Y:S02]  /*3130*/  FMUL R19, R10, R84 ;  /* 0x000000540a137220 */ /* 0x000fe40000400000 */
[----:B------:R-:W-:Y:S01]  /*3140*/  FFMA.FTZ R6, R9, R6, -0.17900948226451873779 ;  /* 0xbe374e4309067423 */ /* 0x000fe20000010006 */
[----:B------:R-:W-:Y:S01]  /*3150*/  F2FP.BF16.PACK_AB R12, R12, R17 ;  /* 0x000000110c0c723e */ /* 0x000fe200000010ff */
[----:B---3--:R-:W-:Y:S01]  /*3160*/  FMUL R10, R8, R25 ;  /* 0x00000019080a7220 */ /* 0x008fe20000400000 */
[----:B------:R-:W-:Y:S01]  /*3170*/  F2FP.BF16.PACK_AB R19, R14, R19 ;  /* 0x000000130e13723e */ /* 0x000fe200000010ff */
[C---:B------:R-:W-:Y:S01]  /*3180*/  FMUL R11, R8.reuse, R22 ;  /* 0x00000016080b7220 */ /* 0x040fe20000400000 */
[----:B------:R-:W-:Y:S01]  /*3190*/  LOP3.LUT R22, R21, 0xc, RZ, 0x3c, !PT ;  /* 0x0000000c15167812 */ /* 0x000fe200078e3cff */
[C---:B------:R-:W-:Y:S01]  /*31a0*/  FMUL R16, R8.reuse, R86 ;  /* 0x0000005608107220 */ /* 0x040fe20000400000 */
[----:B------:R-:W-:Y:S01]  /*31b0*/  STS [R18+0x400], R12 ;  /* 0x0004000c12007388 */ /* 0x000fe20000000800 */
[----:B------:R-:W-:-:S02]  /*31c0*/  FMUL R15, R8, R87 ;  /* 0x00000057080f7220 */ /* 0x000fc40000400000 */
[----:B------:R-:W-:Y:S01]  /*31d0*/  FFMA.FTZ R6, R9, R6, 0.20512372255325317383 ;  /* 0x3e520bf409067423 */ /* 0x000fe20000010006 */
[----:B------:R-:W-:Y:S01]  /*31e0*/  F2FP.BF16.PACK_AB R17, R11, R16 ;  /* 0x000000100b11723e */ /* 0x000fe200000010ff */
[----:B------:R0:W-:Y:S01]  /*31f0*/  STS [R18], R19 ;  /* 0x0000001312007388 */ /* 0x0001e20000000800 */
[----:B------:R-:W-:Y:S01]  /*3200*/  F2FP.BF16.PACK_AB R15, R10, R15 ;  /* 0x0000000f0a0f723e */ /* 0x000fe200000010ff */
[C---:B------:R-:W-:Y:S02]  /*3210*/  FFMA.FTZ R6, R9.reuse, R6, -0.24046532809734344482 ;  /* 0xbe763c8b09067423 */ /* 0x040fe40000010006 */
[----:B------:R1:W-:Y:S01]  /*3220*/  STS [R20+0x800], R17 ;  /* 0x0008001114007388 */ /* 0x0003e20000000800 */
[----:B------:R-:W-:Y:S02]  /*3230*/  IMAD R14, R26, c[0x0][0x1c8], RZ ;  /* 0x000072001a0e7a24 */ /* 0x000fe400078e02ff */
[----:B------:R-:W-:Y:S01]  /*3240*/  FFMA.FTZ R6, R9, R6, 0.28857114911079406738 ;  /* 0x3e93bf9909067423 */ /* 0x000fe20000010006 */
[----:B------:R2:W-:Y:S01]  /*3250*/  STS [R20+0xc00], R15 ;  /* 0x000c000f14007388 */ /* 0x0005e20000000800 */
[----:B------:R-:W-:Y:S01]  /*3260*/  FADD R26, R13, -1 ;  /* 0xbf8000000d1a7421 */ /* 0x000fe20000000000 */
[----:B0-----:R-:W-:Y:S01]  /*3270*/  LOP3.LUT R19, R21, 0x8, RZ, 0x3c, !PT ;  /* 0x0000000815137812 */ /* 0x001fe200078e3cff */
[----:B------:R-:W-:Y:S01]  /*3280*/  FFMA.FTZ R6, R9, R6, -0.36067417263984680176 ;  /* 0xbeb8aa4909067423 */ /* 0x000fe20000010006 */
[----:B------:R-:W-:Y:S01]  /*3290*/  BAR.SYNC.DEFER_BLOCKING 0x0 ;  /* 0x0000000000007b1d */ /* 0x000fe20000010000 */
[C---:B------:R-:W-:Y:S01]  /*32a0*/  FFMA.FTZ R11, R26.reuse, R28, -0.16845393180847167969 ;  /* 0xbe2c7f301a0b7423 */ /* 0x040fe2000001001c */
[----:B-1----:R-:W-:Y:S01]  /*32b0*/  LOP3.LUT R17, R21, 0x4, RZ, 0x3c, !PT ;  /* 0x0000000415117812 */ /* 0x002fe200078e3cff */
[----:B------:R-:W-:Y:S01]  /*32c0*/  FFMA.FTZ R6, R9, R6, 0.48089820146560668945 ;  /* 0x3ef6384a09067423 */ /* 0x000fe20000010006 */
[----:B------:R-:W-:Y:S01]  /*32d0*/  LEA R16, R23, R14, 0x1 ;  /* 0x0000000e17107211 */ /* 0x000fe200078e08ff */
[----:B------:R-:W-:Y:S01]  /*32e0*/  FFMA.FTZ R11, R26, R11, 0.1716887056827545166 ;  /* 0x3e2fcf2a1a0b7423 */ /* 0x000fe2000001000b */
[-C--:B------:R-:W-:Y:S01]  /*32f0*/  LEA R8, P3, R14, R3.reuse, 0x1 ;  /* 0x000000030e087211 */ /* 0x080fe200078608ff */
[----:B------:R-:W-:Y:S01]  /*3300*/  FFMA.FTZ R6, R9, R6, -0.72134751081466674805 ;  /* 0xbf38aa3b09067423 */ /* 0x000fe20000010006 */
[----:B------:R-:W-:Y:S01]  /*3310*/  LEA R10, P4, R16, R3, 0x1 ;  /* 0x00000003100a7211 */ /* 0x000fe200078808ff */
[----:B------:R-:W-:-:S02]  /*3320*/  FFMA.FTZ R11, R26, R11, -0.17900948226451873779 ;  /* 0xbe374e431a0b7423 */ /* 0x000fc4000001000b */
[C---:B------:R-:W-:Y:S02]  /*3330*/  FMUL R6, R9.reuse, R6 ;  /* 0x0000000609067220 */ /* 0x040fe40000400000 */
[C---:B------:R-:W-:Y:S02]  /*3340*/  FFMA.FTZ R11, R26.reuse, R11, 0.20512372255325317383 ;  /* 0x3e520bf41a0b7423 */ /* 0x040fe4000001000b */
[C---:B------:R-:W-:Y:S02]  /*3350*/  FMUL R6, R9.reuse, R6 ;  /* 0x0000000609067220 */ /* 0x040fe40000400000 */
[C---:B------:R-:W-:Y:S02]  /*3360*/  FFMA.FTZ R11, R26.reuse, R11, -0.24046532809734344482 ;  /* 0xbe763c8b1a0b7423 */ /* 0x040fe4000001000b */
[----:B------:R-:W-:Y:S01]  /*3370*/  FFMA.FTZ R25, R9, 1.4426950216293334961, R6 ;  /* 0x3fb8aa3b09197823 */ /* 0x000fe20000010006 */
[C---:B------:R-:W-:Y:S01]  /*3380*/  LEA R6, R23.reuse, R16, 0x1 ;  /* 0x0000001017067211 */ /* 0x040fe200078e08ff */
[----:B------:R-:W-:Y:S01]  /*3390*/  FFMA.FTZ R11, R26, R11, 0.28857114911079406738 ;  /* 0x3e93bf991a0b7423 */ /* 0x000fe2000001000b */
[----:B------:R-:W-:Y:S01]  /*33a0*/  LEA.HI.X.SX32 R9, R14, R35, 0x1, P3 ;  /* 0x000000230e097211 */ /* 0x000fe200018f0eff */
[----:B------:R-:W-:Y:S01]  /*33b0*/  FADD R4, R4, R25 ;  /* 0x0000001904047221 */ /* 0x000fe20000000000 */
[----:B------:R-:W0:Y:S01]  /*33c0*/  LDS R27, [R21] ;  /* 0x00000000151b7984 */ /* 0x000e220000000800 */
[C---:B------:R-:W-:Y:S01]  /*33d0*/  LEA R18, R23.reuse, R6, 0x1 ;  /* 0x0000000617127211 */ /* 0x040fe200078e08ff */
[----:B--2---:R-:W-:Y:S01]  /*33e0*/  FFMA.FTZ R15, R26, R11, -0.36067417263984680176 ;  /* 0xbeb8aa491a0f7423 */ /* 0x004fe2000001000b */
[----:B------:R-:W-:Y:S01]  /*33f0*/  LEA R12, P5, R6, R3, 0x1 ;  /* 0x00000003060c7211 */ /* 0x000fe200078a08ff */
[----:B------:R-:W1:Y:S01]  /*3400*/  LDS R29, [R17] ;  /* 0x00000000111d7984 */ /* 0x000e620000000800 */
[C---:B------:R-:W-:Y:S01]  /*3410*/  LEA R20, R23.reuse, R18, 0x1 ;  /* 0x0000001217147211 */ /* 0x040fe200078e08ff */
[----:B------:R-:W-:Y:S01]  /*3420*/  FFMA.FTZ R15, R26, R15, 0.48089820146560668945 ;  /* 0x3ef6384a1a0f7423 */ /* 0x000fe2000001000f */
[----:B------:R-:W-:Y:S01]  /*3430*/  LEA.HI.X.SX32 R13, R6, R35, 0x1, P5 ;  /* 0x00000023060d7211 */ /* 0x000fe200028f0eff */
[----:B------:R2:W3:Y:S01]  /*3440*/  LDS R31, [R19] ;  /* 0x00000000131f7984 */ /* 0x0004e20000000800 */
[----:B------:R-:W-:-:S02]  /*3450*/  LEA R6, R23, R20, 0x1 ;  /* 0x0000001417067211 */ /* 0x000fc400078e08ff */
[----:B------:R-:W-:Y:S01]  /*3460*/  LEA.HI.X.SX32 R11, R16, R35, 0x1, P4 ;  /* 0x00000023100b7211 */ /* 0x000fe200020f0eff */
[----:B------:R4:W5:Y:S01]  /*3470*/  LDS R33, [R22] ;  /* 0x0000000016217984 */ /* 0x0009620000000800 */
[C---:B------:R-:W-:Y:S02]  /*3480*/  LEA R28, R23.reuse, R6, 0x1 ;  /* 0x00000006171c7211 */ /* 0x040fe400078e08ff */
[----:B------:R-:W-:Y:S01]  /*3490*/  LEA R14, P3, R18, R3, 0x1 ;  /* 0x00000003120e7211 */ /* 0x000fe200078608ff */
[----:B--2---:R-:W-:Y:S01]  /*34a0*/  FFMA.FTZ R19, R26, R15, -0.72134751081466674805 ;  /* 0xbf38aa3b1a137423 */ /* 0x004fe2000001000f */
[----:B------:R-:W-:Y:S02]  /*34b0*/  LEA R16, P4, R20, R3, 0x1 ;  /* 0x0000000314107211 */ /* 0x000fe400078808ff */
[----:B------:R-:W-:Y:S01]  /*34c0*/  LEA R30, R23, R28, 0x1 ;  /* 0x0000001c171e7211 */ /* 0x000fe200078e08ff */
[----:B------:R-:W-:Y:S01]  /*34d0*/  FMUL R19, R26, R19 ;  /* 0x000000131a137220 */ /* 0x000fe20000400000 */
[----:B------:R-:W-:-:S02]  /*34e0*/  LEA.HI.X.SX32 R15, R18, R35, 0x1, P3 ;  /* 0x00000023120f7211 */ /* 0x000fc400018f0eff */
[----:B------:R-:W-:Y:S02]  /*34f0*/  LEA.HI.X.SX32 R17, R20, R35, 0x1, P4 ;  /* 0x0000002314117211 */ /* 0x000fe400020f0eff */
[-C--:B------:R-:W-:Y:S02]  /*3500*/  LEA R18, P3, R6, R3.reuse, 0x1 ;  /* 0x0000000306127211 */ /* 0x080fe400078608ff */
[-C--:B------:R-:W-:Y:S02]  /*3510*/  LEA R20, P4, R28, R3.reuse, 0x1 ;  /* 0x000000031c147211 */ /* 0x080fe400078808ff */
[----:B----4-:R-:W-:Y:S01]  /*3520*/  LEA R22, P5, R30, R3, 0x1 ;  /* 0x000000031e167211 */ /* 0x010fe200078a08ff */
[----:B------:R-:W-:Y:S01]  /*3530*/  FMUL R3, R26, R19 ;  /* 0x000000131a037220 */ /* 0x000fe20000400000 */
[-C--:B------:R-:W-:Y:S02]  /*3540*/  LEA.HI.X.SX32 R19, R6, R35.reuse, 0x1, P3 ;  /* 0x0000002306137211 */ /* 0x080fe400018f0eff */
[-C--:B------:R-:W-:Y:S01]  /*3550*/  LEA.HI.X.SX32 R21, R28, R35.reuse, 0x1, P4 ;  /* 0x000000231c157211 */ /* 0x080fe200020f0eff */
[----:B------:R-:W-:Y:S01]  /*3560*/  FFMA.FTZ R3, R26, 1.4426950216293334961, R3 ;  /* 0x3fb8aa3b1a037823 */ /* 0x000fe20000010003 */
[----:B------:R-:W-:-:S02]  /*3570*/  LEA.HI.X.SX32 R23, R30, R35, 0x1, P5 ;  /* 0x000000231e177211 */ /* 0x000fc400028f0eff */
[----:B------:R-:W-:Y:S01]  /*3580*/  @P2 MOV R35, 0x7f800000 ;  /* 0x7f80000000232802 */ /* 0x000fe20000000f00 */
[----:B------:R-:W-:Y:S01]  /*3590*/  FADD R3, R24, R3 ;  /* 0x0000000318037221 */ /* 0x000fe20000000000 */
[----:B------:R-:W-:Y:S01]  /*35a0*/  @P1 MOV R25, 0x7f800000 ;  /* 0x7f80000000191802 */ /* 0x000fe20000000f00 */
[----:B0-----:R0:W-:Y:S01]  /*35b0*/  STG.E.U16 [R8.64], R27 ;  /* 0x0000001b08007986 */ /* 0x0011e2000c101504 */
[C---:B------:R-:W-:Y:S01]  /*35c0*/  FSETP.NEU.AND P3, PT, R0.reuse, RZ, PT ;  /* 0x000000ff0000720b */ /* 0x040fe20003f6d000 */
[----:B------:R-:W-:Y:S01]  /*35d0*/  @P2 FFMA.FTZ R4, R0, R35, +INF ;  /* 0x7f80000000042423 */ /* 0x000fe20000010023 */
[C---:B------:R-:W-:Y:S01]  /*35e0*/  FSETP.NEU.AND P2, PT, R2.reuse, RZ, PT ;  /* 0x000000ff0200720b */ /* 0x040fe20003f4d000 */
[----:B------:R-:W-:Y:S01]  /*35f0*/  @P1 FFMA.FTZ R3, R2, R25, +INF ;  /* 0x7f80000002031423 */ /* 0x000fe20000010019 */
[----:B------:R-:W-:Y:S01]  /*3600*/  PRMT R2, R27, 0x7632, R2 ;  /* 0x000076321b027816 */ /* 0x000fe20000000002 */
[----:B-1----:R1:W-:Y:S01]  /*3610*/  STG.E.U16 [R10.64], R29 ;  /* 0x0000001d0a007986 */ /* 0x0023e2000c101504 */
[----:B------:R-:W-:-:S02]  /*3620*/  FSEL R4, R4, -INF , P3 ;  /* 0xff80000004047808 */ /* 0x000fc40001800000 */
[----:B------:R-:W-:Y:S01]  /*3630*/  FSEL R0, R3, -INF , P2 ;  /* 0xff80000003007808 */ /* 0x000fe20001000000 */
[----:B---3--:R2:W-:Y:S01]  /*3640*/  STG.E.U16 [R12.64], R31 ;  /* 0x0000001f0c007986 */ /* 0x0085e2000c101504 */
[----:B------:R-:W-:Y:S01]  /*3650*/  PRMT R3, R31, 0x7632, R3 ;  /* 0x000076321f037816 */ /* 0x000fe20000000003 */
[----:B------:R-:W-:Y:S01]  /*3660*/  FFMA R4, R4, 0.69314718246459960938, R5 ;  /* 0x3f31721804047823 */ /* 0x000fe20000000005 */
[----:B0-----:R-:W-:Y:S01]  /*3670*/  PRMT R9, R29, 0x7632, R9 ;  /* 0x000076321d097816 */ /* 0x001fe20000000009 */
[----:B-----5:R2:W-:Y:S01]  /*3680*/  STG.E.U16 [R14.64], R33 ;  /* 0x000000210e007986 */ /* 0x0205e2000c101504 */
[----:B------:R-:W-:Y:S01]  /*3690*/  FFMA R5, R0, 0.69314718246459960938, R7 ;  /* 0x3f31721800057823 */ /* 0x000fe20000000007 */
[----:B------:R-:W-:Y:S02]  /*36a0*/  LOP3.LUT R0, R34, 0x3f8, RZ, 0xc0, !PT ;  /* 0x000003f822007812 */ /* 0x000fe400078ec0ff */
[----:B-1----:R-:W-:Y:S01]  /*36b0*/  PRMT R11, R33, 0x7632, R11 ;  /* 0x00007632210b7816 */ /* 0x002fe2000000000b */
[----:B------:R2:W-:Y:S04]  /*36c0*/  STG.E.U16 [R16.64], R2 ;  /* 0x0000000210007986 */ /* 0x0005e8000c101504 */
[----:B------:R2:W-:Y:S04]  /*36d0*/  STG.E.U16 [R18.64], R9 ;  /* 0x0000000912007986 */ /* 0x0005e8000c101504 */
[----:B------:R2:W-:Y:S04]  /*36e0*/  STG.E.U16 [R20.64], R3 ;  /* 0x0000000314007986 */ /* 0x0005e8000c101504 */
[----:B------:R2:W-:Y:S04]  /*36f0*/  STG.E.U16 [R22.64], R11 ;  /* 0x0000000b16007986 */ /* 0x0005e8000c101504 */
[----:B------:R-:W-:Y:S06]  /*3700*/  BAR.SYNC.DEFER_BLOCKING 0x0 ;  /* 0x0000000000007b1d */ /* 0x000fec0000010000 */
[----:B------:R2:W-:Y:S04]  /*3710*/  STS.64 [R0], R4 ;  /* 0x0000000400007388 */ /* 0x0005e80000000a00 */
[----:B------:R-:W-:Y:S06]  /*3720*/  BAR.SYNC.DEFER_BLOCKING 0x0 ;  /* 0x0000000000007b1d */ /* 0x000fec0000010000 */
[----:B------:R-:W-:Y:S05]  /*3730*/  @P0 EXIT ;  /* 0x000000000000094d */ /* 0x000fea0003800000 */
[----:B--2---:R-:W0:Y:S01]  /*3740*/  LDS R5, [R124] ;  /* 0x000000007c057984 */ /* 0x004e220000000800 */
[----:B------:R-:W-:Y:S01]  /*3750*/  IMAD R0, R32, c[0x0][0x1cc], RZ ;  /* 0x0000730020007a24 */ /* 0x000fe200078e02ff */
[C---:B------:R-:W-:Y:S01]  /*3760*/  SHF.L.U32 R3, R121.reuse, 0x2, RZ ;  /* 0x0000000279037819 */ /* 0x040fe200000006ff */
[----:B------:R-:W-:-:S03]  /*3770*/  IMAD.HI R121, R121, 0x4, RZ ;  /* 0x0000000479797827 */ /* 0x000fc600078e02ff */
[C---:B------:R-:W-:Y:S01]  /*3780*/  SHF.L.U32 R2, R0.reuse, 0x2, RZ ;  /* 0x0000000200027819 */ /* 0x040fe200000006ff */
[----:B------:R-:W-:-:S03]  /*3790*/  IMAD.HI R0, R0, 0x4, RZ ;  /* 0x0000000400007827 */ /* 0x000fc600078e02ff */
[----:B------:R-:W-:-:S04]  /*37a0*/  IADD3 R2, P0, P1, R3, c[0x0][0x180], R2 ;  /* 0x0000600003027a10 */ /* 0x000fc8000791e002 */
[----:B------:R-:W-:-:S05]  /*37b0*/  IADD3.X R3, R121, c[0x0][0x184], R0, P0, P1 ;  /* 0x0000610079037a10 */ /* 0x000fca00007e2400 */
[----:B0-----:R-:W-:Y:S01]  /*37c0*/  STG.E [R2.64], R5 ;  /* 0x0000000502007986 */ /* 0x001fe2000c101904 */
[----:B------:R-:W-:Y:S05]  /*37d0*/  EXIT ;  /* 0x000000000000794d */ /* 0x000fea0003800000 */
.L_x_2:
[----:B------:R-:W-:-:S00]  /*37e0*/  BRA `(.L_x_2) ;  /* 0xfffffff000007947 */ /* 0x000fc0000383ffff */
[----:B------:R-:W-:-:S00]  /*37f0*/  NOP ;  /* 0x0000000000007918 */ /* 0x000fc00000000000 */
        /* <DEDUP_REMOVED lines=8> */
.L_x_3:


//--------------------- .nv.global.init           --------------------------
	.section	.nv.global.init,"aw",@progbits
.nv.global.init:
	.type		_$_str,@object
	.size		_$_str,(.L_0 - _$_str)
_$_str:
        /*0000*/ 	.byte	0x5f, 0x5f, 0x43, 0x55, 0x44, 0x41, 0x5f, 0x46, 0x54, 0x5a, 0x00
.L_0:


//--------------------- .nv.shared.attn_fwd       --------------------------
	.section	.nv.shared.attn_fwd,"aw",@nobits
	.sectionflags	@""
	.align	16
